// auto-generated by cutlass_sweep.fmha — config: {"arch": "sm_90", "dtype": "bf16", "head_dim": 64, "mask": "causal", "schedule": "pingpong", "tile_kv": 64, "tile_q": 128}
#include "cutlass/cutlass.h"
#include "cute/tensor.hpp"
#include "cutlass/device_kernel.h"
#include "cutlass/kernel_hardware_info.h"
#include "88_hopper_fmha/collective/fmha_fusion.hpp"
#include "88_hopper_fmha/kernel/fmha_kernel_builder.hpp"

using namespace cute;
using Element = cutlass::bfloat16_t;
using TileShape = Shape<_128, _64, _64>;
using StrideQ = cute::tuple<int, _1, cute::tuple<int, int>>;
using StrideK = cute::tuple<int, _1, cute::tuple<int, int>>;
using StrideV = cute::tuple<int, cute::_1, cute::tuple<int, int>>;

using Kernel = typename cutlass::fmha::kernel::FmhaBuilder<
    Element, float, float,
    TileShape, StrideQ, StrideK, StrideV,
    cutlass::fmha::collective::CausalFusion,
    cutlass::gemm::KernelTmaWarpSpecializedPingpong
  >::Kernel;

auto* _anchor = &cutlass::device_kernel<Kernel>;


// ===== COMPILED SASS (sm_90a) =====

	.target	sm_90a

	.elftype	@"ET_EXEC"


//--------------------- .note.nv.tkinfo           --------------------------
	.section	.note.nv.tkinfo,"",@"SHT_NOTE"
	.sectionflags	@"SHF_NOTE_NV_TKINFO"
	.tkinfo
        /*0018*/ 	.word	0x00000002
        /*0030*/ 	.string	""
        /*0030*/ 	.string	"ptxas"
        /*0030*/ 	.string	"Cuda compilation tools, release 13.0, V13.0.88"
        /*0030*/ 	.string	"Build cuda_13.0.r13.0/compiler.36424714_0"
        /*0030*/ 	.string	"-arch sm_90a -m 64 "



//--------------------- .note.nv.cuinfo           --------------------------
	.section	.note.nv.cuinfo,"",@"SHT_NOTE"
	.sectionflags	@"SHF_NOTE_NV_CUINFO"
        /*0018*/ 	.short	0x0002
        /*001a*/ 	.short	0x005a
        /*001c*/ 	.short	0x0082
	.zero		2


//--------------------- .nv.info                  --------------------------
	.section	.nv.info,"",@"SHT_CUDA_INFO"
	.align	4


	//----- nvinfo : EIATTR_REGCOUNT
	.align		4
        /*0000*/ 	.byte	0x04, 0x2f
        /*0002*/ 	.short	(.L_15 - .L_14)
	.align		4
.L_14:
        /*0004*/ 	.word	index@(_ZN7cutlass13device_kernelINS_4fmha6kernel28FmhaKernelTmaWarpSpecializedINS1_10collective30FmhaMainloopTmaWarpSpecializedINS_10bfloat16_tEffN4cute5tupleIJNS7_1CILi128EEENS9_ILi64EEESB_EEENS8_IJiNS9_ILi1EEENS8_IJiiEEEEEESF_SF_NS4_12CausalFusionEJNS2_6OptionILNS2_3TagE0ENS9_ILb1EEEEENSH_ILSI_2ESJ_EEEEENS4_15FmhaFwdEpilogueIS6_fNS8_IJSB_SB_SB_EEEEENS2_23PersistentTileSchedulerEJSK_SL_EEEEEvNT_6ParamsE)
        /*0008*/ 	.word	0x000000a8


	//----- nvinfo : EIATTR_FRAME_SIZE
	.align		4
.L_15:
        /*000c*/ 	.byte	0x04, 0x11
        /*000e*/ 	.short	(.L_17 - .L_16)
	.align		4
.L_16:
        /*0010*/ 	.word	index@($__internal_0_$__cuda_sm20_rcp_rn_f32_slowpath)
        /*0014*/ 	.word	0x00000000


	//----- nvinfo : EIATTR_FRAME_SIZE
	.align		4
.L_17:
        /*0018*/ 	.byte	0x04, 0x11
        /*001a*/ 	.short	(.L_19 - .L_18)
	.align		4
.L_18:
        /*001c*/ 	.word	index@(_ZN7cutlass13device_kernelINS_4fmha6kernel28FmhaKernelTmaWarpSpecializedINS1_10collective30FmhaMainloopTmaWarpSpecializedINS_10bfloat16_tEffN4cute5tupleIJNS7_1CILi128EEENS9_ILi64EEESB_EEENS8_IJiNS9_ILi1EEENS8_IJiiEEEEEESF_SF_NS4_12CausalFusionEJNS2_6OptionILNS2_3TagE0ENS9_ILb1EEEEENSH_ILSI_2ESJ_EEEEENS4_15FmhaFwdEpilogueIS6_fNS8_IJSB_SB_SB_EEEEENS2_23PersistentTileSchedulerEJSK_SL_EEEEEvNT_6ParamsE)
        /*0020*/ 	.word	0x00000000


	//----- nvinfo : EIATTR_MIN_STACK_SIZE
	.align		4
.L_19:
        /*0024*/ 	.byte	0x04, 0x12
        /*0026*/ 	.short	(.L_21 - .L_20)
	.align		4
.L_20:
        /*0028*/ 	.word	index@(_ZN7cutlass13device_kernelINS_4fmha6kernel28FmhaKernelTmaWarpSpecializedINS1_10collective30FmhaMainloopTmaWarpSpecializedINS_10bfloat16_tEffN4cute5tupleIJNS7_1CILi128EEENS9_ILi64EEESB_EEENS8_IJiNS9_ILi1EEENS8_IJiiEEEEEESF_SF_NS4_12CausalFusionEJNS2_6OptionILNS2_3TagE0ENS9_ILb1EEEEENSH_ILSI_2ESJ_EEEEENS4_15FmhaFwdEpilogueIS6_fNS8_IJSB_SB_SB_EEEEENS2_23PersistentTileSchedulerEJSK_SL_EEEEEvNT_6ParamsE)
        /*002c*/ 	.word	0x00000000
.L_21:


//--------------------- .nv.compat                --------------------------
	.section	.nv.compat,"",@"SHT_CUDA_COMPAT_INFO"
	.align	4
        /*0000*/ 	.byte	0x02, 0x09, 0x01, 0x00, 0x02, 0x02, 0x04, 0x00, 0x02, 0x05, 0x05, 0x00, 0x03, 0x07, 0x01, 0x01
        /*0010*/ 	.byte	0x02, 0x03, 0x01, 0x00, 0x02, 0x06, 0x01, 0x00, 0x04, 0x0b, 0x08, 0x00, 0x00, 0x00, 0x00, 0x00
        /*0020*/ 	.byte	0x00, 0x00, 0x00, 0x00


//--------------------- .nv.info._ZN7cutlass13device_kernelINS_4fmha6kernel28FmhaKernelTmaWarpSpecializedINS1_10collective30FmhaMainloopTmaWarpSpecializedINS_10bfloat16_tEffN4cute5tupleIJNS7_1CILi128EEENS9_ILi64EEESB_EEENS8_IJiNS9_ILi1EEENS8_IJiiEEEEEESF_SF_NS4_12CausalFusionEJNS2_6OptionILNS2_3TagE0ENS9_ILb1EEEEENSH_ILSI_2ESJ_EEEEENS4_15FmhaFwdEpilogueIS6_fNS8_IJSB_SB_SB_EEEEENS2_23PersistentTileSchedulerEJSK_SL_EEEEEvNT_6ParamsE --------------------------
	.section	.nv.info._ZN7cutlass13device_kernelINS_4fmha6kernel28FmhaKernelTmaWarpSpecializedINS1_10collective30FmhaMainloopTmaWarpSpecializedINS_10bfloat16_tEffN4cute5tupleIJNS7_1CILi128EEENS9_ILi64EEESB_EEENS8_IJiNS9_ILi1EEENS8_IJiiEEEEEESF_SF_NS4_12CausalFusionEJNS2_6OptionILNS2_3TagE0ENS9_ILb1EEEEENSH_ILSI_2ESJ_EEEEENS4_15FmhaFwdEpilogueIS6_fNS8_IJSB_SB_SB_EEEEENS2_23PersistentTileSchedulerEJSK_SL_EEEEEvNT_6ParamsE,"",@"SHT_CUDA_INFO"
	.sectionflags	@""
	.align	4


	//----- nvinfo : EIATTR_CUDA_API_VERSION
	.align		4
        /*0000*/ 	.byte	0x04, 0x37
        /*0002*/ 	.short	(.L_23 - .L_22)
.L_22:
        /*0004*/ 	.word	0x00000082


	//----- nvinfo : EIATTR_KPARAM_INFO
	.align		4
.L_23:
        /*0008*/ 	.byte	0x04, 0x17
        /*000a*/ 	.short	(.L_25 - .L_24)
.L_24:
        /*000c*/ 	.word	0x00000000
        /*0010*/ 	.short	0x0000
        /*0012*/ 	.short	0x0070
        /*0014*/ 	.byte	0x00, 0xf0, 0x01, 0x20


	//----- nvinfo : EIATTR_SPARSE_MMA_MASK
	.align		4
.L_25:
        /*0018*/ 	.byte	0x03, 0x50
        /*001a*/ 	.short	0x0000


	//----- nvinfo : EIATTR_MAXREG_COUNT
	.align		4
        /*001c*/ 	.byte	0x03, 0x1b
        /*001e*/ 	.short	0x00a8


	//----- nvinfo : EIATTR_NUM_BARRIERS
	.align		4
        /*0020*/ 	.byte	0x02, 0x4c
        /*0022*/ 	.byte	0x02
	.zero		1


	//----- nvinfo : EIATTR_EXTERNS
	.align		4
        /*0024*/ 	.byte	0x04, 0x0f
        /*0026*/ 	.short	(.L_27 - .L_26)


	//   ....[0]....
	.align		4
.L_26:
        /*0028*/ 	.word	index@(__assertfail)


	//----- nvinfo : EIATTR_MERCURY_ISA_VERSION
	.align		4
.L_27:
        /*002c*/ 	.byte	0x03, 0x5f
        /*002e*/ 	.short	0x0101


	//----- nvinfo : EIATTR_INT_WARP_WIDE_INSTR_OFFSETS
	.align		4
        /*0030*/ 	.byte	0x04, 0x31
        /*0032*/ 	.short	(.L_29 - .L_28)


	//   ....[0]....
.L_28:
        /*0034*/ 	.word	0x00000760


	//   ....[1]....
        /*0038*/ 	.word	0x00000770


	//   ....[2]....
        /*003c*/ 	.word	0x00000780


	//   ....[3]....
        /*0040*/ 	.word	0x00000790


	//   ....[4]....
        /*0044*/ 	.word	0x00000800


	//   ....[5]....
        /*0048*/ 	.word	0x000009a0


	//   ....[6]....
        /*004c*/ 	.word	0x00000a50


	//----- nvinfo : EIATTR_COOP_GROUP_MASK_REGIDS
	.align		4
.L_29:
        /*0050*/ 	.byte	0x04, 0x29
        /*0052*/ 	.short	(.L_31 - .L_30)


	//   ....[0]....
.L_30:
        /*0054*/ 	.word	0xffffffff


	//   ....[1]....
        /*0058*/ 	.word	0xffffffff


	//   ....[2]....
        /*005c*/ 	.word	0xffffffff


	//   ....[3]....
        /*0060*/ 	.word	0xffffffff


	//   ....[4]....
        /*0064*/ 	.word	0xffffffff


	//   ....[5]....
        /*0068*/ 	.word	0xffffffff


	//   ....[6]....
        /*006c*/ 	.word	0xffffffff


	//   ....[7]....
        /*0070*/ 	.word	0xffffffff


	//   ....[8]....
        /*0074*/ 	.word	0xffffffff


	//   ....[9]....
        /*0078*/ 	.word	0xffffffff


	//   ....[10]....
        /*007c*/ 	.word	0xffffffff


	//   ....[11]....
        /*0080*/ 	.word	0xffffffff


	//   ....[12]....
        /*0084*/ 	.word	0xffffffff


	//   ....[13]....
        /*0088*/ 	.word	0xffffffff


	//   ....[14]....
        /*008c*/ 	.word	0xffffffff


	//   ....[15]....
        /*0090*/ 	.word	0xffffffff


	//   ....[16]....
        /*0094*/ 	.word	0xffffffff


	//   ....[17]....
        /*0098*/ 	.word	0xffffffff


	//   ....[18]....
        /*009c*/ 	.word	0xffffffff


	//   ....[19]....
        /*00a0*/ 	.word	0xffffffff


	//   ....[20]....
        /*00a4*/ 	.word	0xffffffff


	//   ....[21]....
        /*00a8*/ 	.word	0xffffffff


	//----- nvinfo : EIATTR_COOP_GROUP_INSTR_OFFSETS
	.align		4
.L_31:
        /*00ac*/ 	.byte	0x04, 0x28
        /*00ae*/ 	.short	(.L_33 - .L_32)


	//   ....[0]....
.L_32:
        /*00b0*/ 	.word	0x00000070


	//   ....[1]....
        /*00b4*/ 	.word	0x000000a0


	//   ....[2]....
        /*00b8*/ 	.word	0x000001d0


	//   ....[3]....
        /*00bc*/ 	.word	0x000003e0


	//   ....[4]....
        /*00c0*/ 	.word	0x000005a0


	//   ....[5]....
        /*00c4*/ 	.word	0x00000700


	//   ....[6]....
        /*00c8*/ 	.word	0x00001b70


	//   ....[7]....
        /*00cc*/ 	.word	0x00001c30


	//   ....[8]....
        /*00d0*/ 	.word	0x00001cb0


	//   ....[9]....
        /*00d4*/ 	.word	0x00001df0


	//   ....[10]....
        /*00d8*/ 	.word	0x00003160


	//   ....[11]....
        /*00dc*/ 	.word	0x00003180


	//   ....[12]....
        /*00e0*/ 	.word	0x00003400


	//   ....[13]....
        /*00e4*/ 	.word	0x00003500


	//   ....[14]....
        /*00e8*/ 	.word	0x00004d10


	//   ....[15]....
        /*00ec*/ 	.word	0x00004e10


	//   ....[16]....
        /*00f0*/ 	.word	0x00005250


	//   ....[17]....
        /*00f4*/ 	.word	0x00005340


	//   ....[18]....
        /*00f8*/ 	.word	0x000065b0


	//   ....[19]....
        /*00fc*/ 	.word	0x000065f0


	//   ....[20]....
        /*0100*/ 	.word	0x00006620


	//   ....[21]....
        /*0104*/ 	.word	0x00006640


	//----- nvinfo : EIATTR_REG_RECONFIG
	.align		4
.L_33:
        /*0108*/ 	.byte	0x01, 0x54
	.zero		2


	//----- nvinfo : EIATTR_SYSCALL_OFFSETS
	.align		4
        /*010c*/ 	.byte	0x04, 0x46
        /*010e*/ 	.short	(.L_35 - .L_34)


	//   ....[0]....
.L_34:
        /*0110*/ 	.word	0x00007080


	//   ....[1]....
        /*0114*/ 	.word	0x000071e0


	//----- nvinfo : EIATTR_MBARRIER_INSTR_OFFSETS
	.align		4
.L_35:
        /*0118*/ 	.byte	0x04, 0x39
        /*011a*/ 	.short	(.L_37 - .L_36)


	//   ....[0]....
.L_36:
        /*011c*/ 	.word	0x00000390
        /*0120*/ 	.word	0x000000ff
        /*0124*/ 	.word	0x00012450
        /*0128*/ 	.short	0x0100
        /*012a*/ 	.byte	0x08
	.zero		1


	//   ....[1]....
        /*012c*/ 	.word	0x000003a0
        /*0130*/ 	.word	0x000000ff
        /*0134*/ 	.word	0x00012460
        /*0138*/ 	.short	0x0100
        /*013a*/ 	.byte	0x08
	.zero		1


	//   ....[2]....
        /*013c*/ 	.word	0x000003b0
        /*0140*/ 	.word	0x000000ff
        /*0144*/ 	.word	0x00012458
        /*0148*/ 	.short	0x0100
        /*014a*/ 	.byte	0x08
	.zero		1


	//   ....[3]....
        /*014c*/ 	.word	0x000003c0
        /*0150*/ 	.word	0x000000ff
        /*0154*/ 	.word	0x00012468
        /*0158*/ 	.short	0x0100
        /*015a*/ 	.byte	0x08
	.zero		1


	//   ....[4]....
        /*015c*/ 	.word	0x000004f0
        /*0160*/ 	.word	0x000000ff
        /*0164*/ 	.word	0x00012400
        /*0168*/ 	.short	0x0100
        /*016a*/ 	.byte	0x08
	.zero		1


	//   ....[5]....
        /*016c*/ 	.word	0x00000500
        /*0170*/ 	.word	0x000000ff
        /*0174*/ 	.word	0x00012428
        /*0178*/ 	.short	0x0100
        /*017a*/ 	.byte	0x08
	.zero		1


	//   ....[6]....
        /*017c*/ 	.word	0x00000510
        /*0180*/ 	.word	0x000000ff
        /*0184*/ 	.word	0x00012408
        /*0188*/ 	.short	0x0100
        /*018a*/ 	.byte	0x08
	.zero		1


	//   ....[7]....
        /*018c*/ 	.word	0x00000520
        /*0190*/ 	.word	0x000000ff
        /*0194*/ 	.word	0x00012430
        /*0198*/ 	.short	0x0100
        /*019a*/ 	.byte	0x08
	.zero		1


	//   ....[8]....
        /*019c*/ 	.word	0x00000530
        /*01a0*/ 	.word	0x000000ff
        /*01a4*/ 	.word	0x00012410
        /*01a8*/ 	.short	0x0100
        /*01aa*/ 	.byte	0x08
	.zero		1


	//   ....[9]....
        /*01ac*/ 	.word	0x00000540
        /*01b0*/ 	.word	0x000000ff
        /*01b4*/ 	.word	0x00012438
        /*01b8*/ 	.short	0x0100
        /*01ba*/ 	.byte	0x08
	.zero		1


	//   ....[10]....
        /*01bc*/ 	.word	0x00000550
        /*01c0*/ 	.word	0x000000ff
        /*01c4*/ 	.word	0x00012418
        /*01c8*/ 	.short	0x0100
        /*01ca*/ 	.byte	0x08
	.zero		1


	//   ....[11]....
        /*01cc*/ 	.word	0x00000560
        /*01d0*/ 	.word	0x000000ff
        /*01d4*/ 	.word	0x00012440
        /*01d8*/ 	.short	0x0100
        /*01da*/ 	.byte	0x08
	.zero		1


	//   ....[12]....
        /*01dc*/ 	.word	0x00000570
        /*01e0*/ 	.word	0x000000ff
        /*01e4*/ 	.word	0x00012420
        /*01e8*/ 	.short	0x0100
        /*01ea*/ 	.byte	0x08
	.zero		1


	//   ....[13]....
        /*01ec*/ 	.word	0x00000580
        /*01f0*/ 	.word	0x000000ff
        /*01f4*/ 	.word	0x00012448
        /*01f8*/ 	.short	0x0100
        /*01fa*/ 	.byte	0x08
	.zero		1


	//   ....[14]....
        /*01fc*/ 	.word	0x000006b0
        /*0200*/ 	.word	0x000000ff
        /*0204*/ 	.word	0x00012470
        /*0208*/ 	.short	0x0100
        /*020a*/ 	.byte	0x08
	.zero		1


	//   ....[15]....
        /*020c*/ 	.word	0x000006c0
        /*0210*/ 	.word	0x000000ff
        /*0214*/ 	.word	0x00012480
        /*0218*/ 	.short	0x0100
        /*021a*/ 	.byte	0x08
	.zero		1


	//   ....[16]....
        /*021c*/ 	.word	0x000006d0
        /*0220*/ 	.word	0x000000ff
        /*0224*/ 	.word	0x00012478
        /*0228*/ 	.short	0x0100
        /*022a*/ 	.byte	0x08
	.zero		1


	//   ....[17]....
        /*022c*/ 	.word	0x000006e0
        /*0230*/ 	.word	0x000000ff
        /*0234*/ 	.word	0x00012488
        /*0238*/ 	.short	0x0100
        /*023a*/ 	.byte	0x08
	.zero		1


	//   ....[18]....
        /*023c*/ 	.word	0x00000820
        /*0240*/ 	.word	0x000000ff
        /*0244*/ 	.word	0x00012490
        /*0248*/ 	.short	0x0100
        /*024a*/ 	.byte	0x06
	.zero		1


	//   ....[19]....
        /*024c*/ 	.word	0x00000830
        /*0250*/ 	.word	0x000000ff
        /*0254*/ 	.word	0x00012498
        /*0258*/ 	.short	0x0100
        /*025a*/ 	.byte	0x06
	.zero		1


	//   ....[20]....
        /*025c*/ 	.word	0x00000840
        /*0260*/ 	.word	0x000000ff
        /*0264*/ 	.word	0x000124a0
        /*0268*/ 	.short	0x0100
        /*026a*/ 	.byte	0x06
	.zero		1


	//   ....[21]....
        /*026c*/ 	.word	0x00000850
        /*0270*/ 	.word	0x000000ff
        /*0274*/ 	.word	0x000124a8
        /*0278*/ 	.short	0x0100
        /*027a*/ 	.byte	0x06
	.zero		1


	//   ....[22]....
        /*027c*/ 	.word	0x00000950
        /*0280*/ 	.word	0x000000ff
        /*0284*/ 	.word	0x000124c0
        /*0288*/ 	.short	0x0100
        /*028a*/ 	.byte	0x08
	.zero		1


	//   ....[23]....
        /*028c*/ 	.word	0x00000960
        /*0290*/ 	.word	0x000000ff
        /*0294*/ 	.word	0x000124d0
        /*0298*/ 	.short	0x0100
        /*029a*/ 	.byte	0x08
	.zero		1


	//   ....[24]....
        /*029c*/ 	.word	0x00000970
        /*02a0*/ 	.word	0x000000ff
        /*02a4*/ 	.word	0x000124c8
        /*02a8*/ 	.short	0x0100
        /*02aa*/ 	.byte	0x08
	.zero		1


	//   ....[25]....
        /*02ac*/ 	.word	0x00000980
        /*02b0*/ 	.word	0x000000ff
        /*02b4*/ 	.word	0x000124d8
        /*02b8*/ 	.short	0x0100
        /*02ba*/ 	.byte	0x08
	.zero		1


	//   ....[26]....
        /*02bc*/ 	.word	0x00000a80
        /*02c0*/ 	.word	0x000000ff
        /*02c4*/ 	.word	0x000124b0
        /*02c8*/ 	.short	0x0100
        /*02ca*/ 	.byte	0x06
	.zero		1


	//   ....[27]....
        /*02cc*/ 	.word	0x000013a0
        /*02d0*/ 	.word	0x000000ff
        /*02d4*/ 	.word	0x00012450
        /*02d8*/ 	.short	0x010a
        /*02da*/ 	.byte	0x04
	.zero		1


	//   ....[28]....
        /*02dc*/ 	.word	0x00001450
        /*02e0*/ 	.word	0x000000ff
        /*02e4*/ 	.word	0x00012400
        /*02e8*/ 	.short	0x010a
        /*02ea*/ 	.byte	0x16
	.zero		1


	//   ....[29]....
        /*02ec*/ 	.word	0x00001470
        /*02f0*/ 	.word	0x000000ff
        /*02f4*/ 	.word	0xfffffff8
        /*02f8*/ 	.short	0x010a
        /*02fa*/ 	.byte	0x14
	.zero		1


	//   ....[30]....
        /*02fc*/ 	.word	0x000027a0
        /*0300*/ 	.word	0x0000001a
        /*0304*/ 	.word	0x00000000
        /*0308*/ 	.short	0x0101
        /*030a*/ 	.byte	0x17
	.zero		1


	//   ....[31]....
        /*030c*/ 	.word	0x00002ae0
        /*0310*/ 	.word	0x000000ff
        /*0314*/ 	.word	0x00012400
        /*0318*/ 	.short	0x010a
        /*031a*/ 	.byte	0x06
	.zero		1


	//   ....[32]....
        /*031c*/ 	.word	0x00002cc0
        /*0320*/ 	.word	0x000000ff
        /*0324*/ 	.word	0x00000000
        /*0328*/ 	.short	0x0101
        /*032a*/ 	.byte	0x16
	.zero		1


	//   ....[33]....
        /*032c*/ 	.word	0x00002e10
        /*0330*/ 	.word	0x000000ff
        /*0334*/ 	.word	0x00012400
        /*0338*/ 	.short	0x010a
        /*033a*/ 	.byte	0x06
	.zero		1


	//   ....[34]....
        /*033c*/ 	.word	0x00004010
        /*0340*/ 	.word	0x000000ff
        /*0344*/ 	.word	0x00012400
        /*0348*/ 	.short	0x010a
        /*034a*/ 	.byte	0x06
	.zero		1


	//   ....[35]....
        /*034c*/ 	.word	0x000042d0
        /*0350*/ 	.word	0x000000ff
        /*0354*/ 	.word	0x00012400
        /*0358*/ 	.short	0x010a
        /*035a*/ 	.byte	0x06
	.zero		1


	//   ....[36]....
        /*035c*/ 	.word	0x000044a0
        /*0360*/ 	.word	0x000000ff
        /*0364*/ 	.word	0x00000000
        /*0368*/ 	.short	0x0101
        /*036a*/ 	.byte	0x06
	.zero		1


	//   ....[37]....
        /*036c*/ 	.word	0x00004550
        /*0370*/ 	.word	0x000000ff
        /*0374*/ 	.word	0x00000000
        /*0378*/ 	.short	0x0101
        /*037a*/ 	.byte	0x06
	.zero		1


	//   ....[38]....
        /*037c*/ 	.word	0x00004700
        /*0380*/ 	.word	0x000000ff
        /*0384*/ 	.word	0x00012400
        /*0388*/ 	.short	0x010a
        /*038a*/ 	.byte	0x06
	.zero		1


	//   ....[39]....
        /*038c*/ 	.word	0x00005d90
        /*0390*/ 	.word	0x000000ff
        /*0394*/ 	.word	0x00012400
        /*0398*/ 	.short	0x010a
        /*039a*/ 	.byte	0x06
	.zero		1


	//   ....[40]....
        /*039c*/ 	.word	0x000060d0
        /*03a0*/ 	.word	0x000000ff
        /*03a4*/ 	.word	0x00012400
        /*03a8*/ 	.short	0x010a
        /*03aa*/ 	.byte	0x06
	.zero		1


	//   ....[41]....
        /*03ac*/ 	.word	0x000062a0
        /*03b0*/ 	.word	0x000000ff
        /*03b4*/ 	.word	0x00000000
        /*03b8*/ 	.short	0x0101
        /*03ba*/ 	.byte	0x06
	.zero		1


	//   ....[42]....
        /*03bc*/ 	.word	0x00006350
        /*03c0*/ 	.word	0x000000ff
        /*03c4*/ 	.word	0x00000000
        /*03c8*/ 	.short	0x0101
        /*03ca*/ 	.byte	0x06
	.zero		1


	//   ....[43]....
        /*03cc*/ 	.word	0x00006500
        /*03d0*/ 	.word	0x000000ff
        /*03d4*/ 	.word	0x00000000
        /*03d8*/ 	.short	0x0101
        /*03da*/ 	.byte	0x04
	.zero		1


	//   ....[44]....
        /*03dc*/ 	.word	0x00006580
        /*03e0*/ 	.word	0x000000ff
        /*03e4*/ 	.word	0x00000000
        /*03e8*/ 	.short	0x0101
        /*03ea*/ 	.byte	0x15
	.zero		1


	//   ....[45]....
        /*03ec*/ 	.word	0x00006b00
        /*03f0*/ 	.word	0x000000ff
        /*03f4*/ 	.word	0x00000008
        /*03f8*/ 	.short	0x010a
        /*03fa*/ 	.byte	0x14
	.zero		1


	//   ....[46]....
        /*03fc*/ 	.word	0x00007a80
        /*0400*/ 	.word	0x00000000
        /*0404*/ 	.word	0x00012490
        /*0408*/ 	.short	0x0101
        /*040a*/ 	.byte	0x2d
	.zero		1


	//   ....[47]....
        /*040c*/ 	.word	0x00007e40
        /*0410*/ 	.word	0x00000007
        /*0414*/ 	.word	0x00012460
        /*0418*/ 	.short	0x010a
        /*041a*/ 	.byte	0x3f
	.zero		1


	//   ....[48]....
        /*041c*/ 	.word	0x000080c0
        /*0420*/ 	.word	0x00000007
        /*0424*/ 	.word	0x000124b0
        /*0428*/ 	.short	0x0101
        /*042a*/ 	.byte	0x3f
	.zero		1


	//   ....[49]....
        /*042c*/ 	.word	0x000080d0
        /*0430*/ 	.word	0x00000007
        /*0434*/ 	.word	0x000124b0
        /*0438*/ 	.short	0x010a
        /*043a*/ 	.byte	0x3f
	.zero		1


	//   ....[50]....
        /*043c*/ 	.word	0x00008170
        /*0440*/ 	.word	0x00000004
        /*0444*/ 	.word	0x00012460
        /*0448*/ 	.short	0x010a
        /*044a*/ 	.byte	0x3f
	.zero		1


	//   ....[51]....
        /*044c*/ 	.word	0x00008790
        /*0450*/ 	.word	0x00000008
        /*0454*/ 	.word	0x00012428
        /*0458*/ 	.short	0x010a
        /*045a*/ 	.byte	0x3f
	.zero		1


	//   ....[52]....
        /*045c*/ 	.word	0x00008a00
        /*0460*/ 	.word	0x00000005
        /*0464*/ 	.word	0x000124b0
        /*0468*/ 	.short	0x0101
        /*046a*/ 	.byte	0x3f
	.zero		1


	//   ....[53]....
        /*046c*/ 	.word	0x00008a10
        /*0470*/ 	.word	0x00000005
        /*0474*/ 	.word	0x000124b0
        /*0478*/ 	.short	0x010a
        /*047a*/ 	.byte	0x3f
	.zero		1


	//   ....[54]....
        /*047c*/ 	.word	0x00008ac0
        /*0480*/ 	.word	0x00000007
        /*0484*/ 	.word	0x00012428
        /*0488*/ 	.short	0x010a
        /*048a*/ 	.byte	0x3f
	.zero		1


	//   ....[55]....
        /*048c*/ 	.word	0x00008d80
        /*0490*/ 	.word	0x00000007
        /*0494*/ 	.word	0x00012428
        /*0498*/ 	.short	0x010a
        /*049a*/ 	.byte	0x3f
	.zero		1


	//   ....[56]....
        /*049c*/ 	.word	0x00009010
        /*04a0*/ 	.word	0x00000007
        /*04a4*/ 	.word	0x00012428
        /*04a8*/ 	.short	0x010a
        /*04aa*/ 	.byte	0x3f
	.zero		1


	//   ....[57]....
        /*04ac*/ 	.word	0x000092f0
        /*04b0*/ 	.word	0x00000004
        /*04b4*/ 	.word	0x00012450
        /*04b8*/ 	.short	0x010a
        /*04ba*/ 	.byte	0x3f
	.zero		1


	//   ....[58]....
        /*04bc*/ 	.word	0x00009350
        /*04c0*/ 	.word	0x00000006
        /*04c4*/ 	.word	0x00012400
        /*04c8*/ 	.short	0x010a
        /*04ca*/ 	.byte	0x3f
	.zero		1


	//   ....[59]....
        /*04cc*/ 	.word	0x000093b0
        /*04d0*/ 	.word	0x00000003
        /*04d4*/ 	.word	0xfffffff8
        /*04d8*/ 	.short	0x010a
        /*04da*/ 	.byte	0x3f
	.zero		1


	//   ....[60]....
        /*04dc*/ 	.word	0x00009410
        /*04e0*/ 	.word	0x00000008
        /*04e4*/ 	.word	0x00012400
        /*04e8*/ 	.short	0x010a
        /*04ea*/ 	.byte	0x3f
	.zero		1


	//   ....[61]....
        /*04ec*/ 	.word	0x00009470
        /*04f0*/ 	.word	0x00000005
        /*04f4*/ 	.word	0x00012400
        /*04f8*/ 	.short	0x010a
        /*04fa*/ 	.byte	0x3f
	.zero		1


	//   ....[62]....
        /*04fc*/ 	.word	0x000094d0
        /*0500*/ 	.word	0x00000009
        /*0504*/ 	.word	0x00012400
        /*0508*/ 	.short	0x010a
        /*050a*/ 	.byte	0x3f
	.zero		1


	//   ....[63]....
        /*050c*/ 	.word	0x00009530
        /*0510*/ 	.word	0x00000005
        /*0514*/ 	.word	0x00012400
        /*0518*/ 	.short	0x010a
        /*051a*/ 	.byte	0x3f
	.zero		1


	//   ....[64]....
        /*051c*/ 	.word	0x00009590
        /*0520*/ 	.word	0x00000009
        /*0524*/ 	.word	0x00012400
        /*0528*/ 	.short	0x010a
        /*052a*/ 	.byte	0x3f
	.zero		1


	//   ....[65]....
        /*052c*/ 	.word	0x000095f0
        /*0530*/ 	.word	0x00000003
        /*0534*/ 	.word	0x00000008
        /*0538*/ 	.short	0x010a
        /*053a*/ 	.byte	0x3f
	.zero		1


	//   ....[66]....
        /*053c*/ 	.word	0x000096c0
        /*0540*/ 	.word	0x00000007
        /*0544*/ 	.word	0x00012460
        /*0548*/ 	.short	0x010a
        /*054a*/ 	.byte	0x3f
	.zero		1


	//   ....[67]....
        /*054c*/ 	.word	0x00009710
        /*0550*/ 	.word	0x00000007
        /*0554*/ 	.word	0x000124b0
        /*0558*/ 	.short	0x010a
        /*055a*/ 	.byte	0x3f
	.zero		1


	//   ....[68]....
        /*055c*/ 	.word	0x00009760
        /*0560*/ 	.word	0x00000004
        /*0564*/ 	.word	0x00012460
        /*0568*/ 	.short	0x010a
        /*056a*/ 	.byte	0x3f
	.zero		1


	//   ....[69]....
        /*056c*/ 	.word	0x00009830
        /*0570*/ 	.word	0x00000008
        /*0574*/ 	.word	0x00012428
        /*0578*/ 	.short	0x010a
        /*057a*/ 	.byte	0x3f
	.zero		1


	//   ....[70]....
        /*057c*/ 	.word	0x00009880
        /*0580*/ 	.word	0x00000005
        /*0584*/ 	.word	0x000124b0
        /*0588*/ 	.short	0x010a
        /*058a*/ 	.byte	0x3f
	.zero		1


	//   ....[71]....
        /*058c*/ 	.word	0x000098d0
        /*0590*/ 	.word	0x00000007
        /*0594*/ 	.word	0x00012428
        /*0598*/ 	.short	0x010a
        /*059a*/ 	.byte	0x3f
	.zero		1


	//   ....[72]....
        /*059c*/ 	.word	0x00009920
        /*05a0*/ 	.word	0x00000007
        /*05a4*/ 	.word	0x00012428
        /*05a8*/ 	.short	0x010a
        /*05aa*/ 	.byte	0x3f
	.zero		1


	//   ....[73]....
        /*05ac*/ 	.word	0x00009970
        /*05b0*/ 	.word	0x00000007
        /*05b4*/ 	.word	0x00012428
        /*05b8*/ 	.short	0x010a
        /*05ba*/ 	.byte	0x3f
	.zero		1


	//----- nvinfo : EIATTR_NUM_MBARRIERS
	.align		4
.L_37:
        /*05bc*/ 	.byte	0x03, 0x38
        /*05be*/ 	.short	0x001b


	//----- nvinfo : EIATTR_EXIT_INSTR_OFFSETS
	.align		4
        /*05c0*/ 	.byte	0x04, 0x1c
        /*05c2*/ 	.short	(.L_39 - .L_38)


	//   ....[0]....
.L_38:
        /*05c4*/ 	.word	0x00000ae0


	//   ....[1]....
        /*05c8*/ 	.word	0x00000b50


	//   ....[2]....
        /*05cc*/ 	.word	0x00007ab0


	//   ....[3]....
        /*05d0*/ 	.word	0x00007b10


	//   ....[4]....
        /*05d4*/ 	.word	0x00007b40


	//   ....[5]....
        /*05d8*/ 	.word	0x000083e0


	//   ....[6]....
        /*05dc*/ 	.word	0x00008410


	//   ....[7]....
        /*05e0*/ 	.word	0x000092d0


	//----- nvinfo : EIATTR_MAX_THREADS
	.align		4
.L_39:
        /*05e4*/ 	.byte	0x04, 0x05
        /*05e6*/ 	.short	(.L_41 - .L_40)
.L_40:
        /*05e8*/ 	.word	0x00000180
        /*05ec*/ 	.word	0x00000001
        /*05f0*/ 	.word	0x00000001


	//----- nvinfo : EIATTR_CRS_STACK_SIZE
	.align		4
.L_41:
        /*05f4*/ 	.byte	0x04, 0x1e
        /*05f6*/ 	.short	(.L_43 - .L_42)
.L_42:
        /*05f8*/ 	.word	0x00000000


	//----- nvinfo : EIATTR_CBANK_PARAM_SIZE
	.align		4
.L_43:
        /*05fc*/ 	.byte	0x03, 0x19
        /*05fe*/ 	.short	0x0870


	//----- nvinfo : EIATTR_PARAM_CBANK
	.align		4
        /*0600*/ 	.byte	0x04, 0x0a
        /*0602*/ 	.short	(.L_45 - .L_44)
	.align		4
.L_44:
        /*0604*/ 	.word	index@(.nv.constant0._ZN7cutlass13device_kernelINS_4fmha6kernel28FmhaKernelTmaWarpSpecializedINS1_10collective30FmhaMainloopTmaWarpSpecializedINS_10bfloat16_tEffN4cute5tupleIJNS7_1CILi128EEENS9_ILi64EEESB_EEENS8_IJiNS9_ILi1EEENS8_IJiiEEEEEESF_SF_NS4_12CausalFusionEJNS2_6OptionILNS2_3TagE0ENS9_ILb1EEEEENSH_ILSI_2ESJ_EEEEENS4_15FmhaFwdEpilogueIS6_fNS8_IJSB_SB_SB_EEEEENS2_23PersistentTileSchedulerEJSK_SL_EEEEEvNT_6ParamsE)
        /*0608*/ 	.short	0x0210
        /*060a*/ 	.short	0x0870


	//----- nvinfo : EIATTR_SW_WAR
	.align		4
.L_45:
        /*060c*/ 	.byte	0x04, 0x36
        /*060e*/ 	.short	(.L_47 - .L_46)
.L_46:
        /*0610*/ 	.word	0x00000008
.L_47:


//--------------------- .nv.callgraph             --------------------------
	.section	.nv.callgraph,"",@"SHT_CUDA_CALLGRAPH"
	.align	4
	.sectionentsize	8
	.align		4
        /*0000*/ 	.word	0x00000000
	.align		4
        /*0004*/ 	.word	0xffffffff
	.align		4
        /*0008*/ 	.word	index@(_ZN7cutlass13device_kernelINS_4fmha6kernel28FmhaKernelTmaWarpSpecializedINS1_10collective30FmhaMainloopTmaWarpSpecializedINS_10bfloat16_tEffN4cute5tupleIJNS7_1CILi128EEENS9_ILi64EEESB_EEENS8_IJiNS9_ILi1EEENS8_IJiiEEEEEESF_SF_NS4_12CausalFusionEJNS2_6OptionILNS2_3TagE0ENS9_ILb1EEEEENSH_ILSI_2ESJ_EEEEENS4_15FmhaFwdEpilogueIS6_fNS8_IJSB_SB_SB_EEEEENS2_23PersistentTileSchedulerEJSK_SL_EEEEEvNT_6ParamsE)
	.align		4
        /*000c*/ 	.word	index@(__assertfail)
	.align		4
        /*0010*/ 	.word	0x00000000
	.align		4
        /*0014*/ 	.word	0xfffffffe
	.align		4
        /*0018*/ 	.word	0x00000000
	.align		4
        /*001c*/ 	.word	0xfffffffd
	.align		4
        /*0020*/ 	.word	0x00000000
	.align		4
        /*0024*/ 	.word	0xfffffffc


//--------------------- .nv.constant4             --------------------------
	.section	.nv.constant4,"a",@progbits
	.align	8
	.align		8
.nv.constant4:
        /*0000*/ 	.dword	__assertfail
	.align		8
        /*0008*/ 	.dword	__unnamed_1
	.align		8
        /*0010*/ 	.dword	_ZN39_INTERNAL_5b47d19a_4_k_cu_7dae8d42_38344cuda3std3__45__cpo5beginE
	.align		8
        /*0018*/ 	.dword	_ZN39_INTERNAL_5b47d19a_4_k_cu_7dae8d42_38344cuda3std3__45__cpo3endE
	.align		8
        /*0020*/ 	.dword	_ZN39_INTERNAL_5b47d19a_4_k_cu_7dae8d42_38344cuda3std3__45__cpo6cbeginE
	.align		8
        /*0028*/ 	.dword	_ZN39_INTERNAL_5b47d19a_4_k_cu_7dae8d42_38344cuda3std3__45__cpo4cendE
	.align		8
        /*0030*/ 	.dword	_ZN39_INTERNAL_5b47d19a_4_k_cu_7dae8d42_38344cuda3std3__441_GLOBAL__N__5b47d19a_4_k_cu_7dae8d42_38346ignoreE
	.align		8
        /*0038*/ 	.dword	_ZN39_INTERNAL_5b47d19a_4_k_cu_7dae8d42_38344cuda3std3__419piecewise_constructE
	.align		8
        /*0040*/ 	.dword	_ZN39_INTERNAL_5b47d19a_4_k_cu_7dae8d42_38344cuda3std3__48in_placeE
	.align		8
        /*0048*/ 	.dword	_ZN39_INTERNAL_5b47d19a_4_k_cu_7dae8d42_38344cuda3std6ranges3__45__cpo4swapE
	.align		8
        /*0050*/ 	.dword	_ZN39_INTERNAL_5b47d19a_4_k_cu_7dae8d42_38344cuda3std6ranges3__45__cpo9iter_moveE
	.align		8
        /*0058*/ 	.dword	_ZN39_INTERNAL_5b47d19a_4_k_cu_7dae8d42_38344cute7productE
	.align		8
        /*0060*/ 	.dword	_ZN39_INTERNAL_5b47d19a_4_k_cu_7dae8d42_38344cute1_E
	.align		8
        /*0068*/ 	.dword	$str$24
	.align		8
        /*0070*/ 	.dword	$str$25


//--------------------- .text._ZN7cutlass13device_kernelINS_4fmha6kernel28FmhaKernelTmaWarpSpecializedINS1_10collective30FmhaMainloopTmaWarpSpecializedINS_10bfloat16_tEffN4cute5tupleIJNS7_1CILi128EEENS9_ILi64EEESB_EEENS8_IJiNS9_ILi1EEENS8_IJiiEEEEEESF_SF_NS4_12CausalFusionEJNS2_6OptionILNS2_3TagE0ENS9_ILb1EEEEENSH_ILSI_2ESJ_EEEEENS4_15FmhaFwdEpilogueIS6_fNS8_IJSB_SB_SB_EEEEENS2_23PersistentTileSchedulerEJSK_SL_EEEEEvNT_6ParamsE --------------------------
	.section	.text._ZN7cutlass13device_kernelINS_4fmha6kernel28FmhaKernelTmaWarpSpecializedINS1_10collective30FmhaMainloopTmaWarpSpecializedINS_10bfloat16_tEffN4cute5tupleIJNS7_1CILi128EEENS9_ILi64EEESB_EEENS8_IJiNS9_ILi1EEENS8_IJiiEEEEEESF_SF_NS4_12CausalFusionEJNS2_6OptionILNS2_3TagE0ENS9_ILb1EEEEENSH_ILSI_2ESJ_EEEEENS4_15FmhaFwdEpilogueIS6_fNS8_IJSB_SB_SB_EEEEENS2_23PersistentTileSchedulerEJSK_SL_EEEEEvNT_6ParamsE,"ax",@progbits
	.align	128
.text._ZN7cutlass13device_kernelINS_4fmha6kernel28FmhaKernelTmaWarpSpecializedINS1_10collective30FmhaMainloopTmaWarpSpecializedINS_10bfloat16_tEffN4cute5tupleIJNS7_1CILi128EEENS9_ILi64EEESB_EEENS8_IJiNS9_ILi1EEENS8_IJiiEEEEEESF_SF_NS4_12CausalFusionEJNS2_6OptionILNS2_3TagE0ENS9_ILb1EEEEENSH_ILSI_2ESJ_EEEEENS4_15FmhaFwdEpilogueIS6_fNS8_IJSB_SB_SB_EEEEENS2_23PersistentTileSchedulerEJSK_SL_EEEEEvNT_6ParamsE:
        .type           _ZN7cutlass13device_kernelINS_4fmha6kernel28FmhaKernelTmaWarpSpecializedINS1_10collective30FmhaMainloopTmaWarpSpecializedINS_10bfloat16_tEffN4cute5tupleIJNS7_1CILi128EEENS9_ILi64EEESB_EEENS8_IJiNS9_ILi1EEENS8_IJiiEEEEEESF_SF_NS4_12CausalFusionEJNS2_6OptionILNS2_3TagE0ENS9_ILb1EEEEENSH_ILSI_2ESJ_EEEEENS4_15FmhaFwdEpilogueIS6_fNS8_IJSB_SB_SB_EEEEENS2_23PersistentTileSchedulerEJSK_SL_EEEEEvNT_6ParamsE,@function
        .size           _ZN7cutlass13device_kernelINS_4fmha6kernel28FmhaKernelTmaWarpSpecializedINS1_10collective30FmhaMainloopTmaWarpSpecializedINS_10bfloat16_tEffN4cute5tupleIJNS7_1CILi128EEENS9_ILi64EEESB_EEENS8_IJiNS9_ILi1EEENS8_IJiiEEEEEESF_SF_NS4_12CausalFusionEJNS2_6OptionILNS2_3TagE0ENS9_ILb1EEEEENSH_ILSI_2ESJ_EEEEENS4_15FmhaFwdEpilogueIS6_fNS8_IJSB_SB_SB_EEEEENS2_23PersistentTileSchedulerEJSK_SL_EEEEEvNT_6ParamsE,(.L_x_146 - _ZN7cutlass13device_kernelINS_4fmha6kernel28FmhaKernelTmaWarpSpecializedINS1_10collective30FmhaMainloopTmaWarpSpecializedINS_10bfloat16_tEffN4cute5tupleIJNS7_1CILi128EEENS9_ILi64EEESB_EEENS8_IJiNS9_ILi1EEENS8_IJiiEEEEEESF_SF_NS4_12CausalFusionEJNS2_6OptionILNS2_3TagE0ENS9_ILb1EEEEENSH_ILSI_2ESJ_EEEEENS4_15FmhaFwdEpilogueIS6_fNS8_IJSB_SB_SB_EEEEENS2_23PersistentTileSchedulerEJSK_SL_EEEEEvNT_6ParamsE)
        .other          _ZN7cutlass13device_kernelINS_4fmha6kernel28FmhaKernelTmaWarpSpecializedINS1_10collective30FmhaMainloopTmaWarpSpecializedINS_10bfloat16_tEffN4cute5tupleIJNS7_1CILi128EEENS9_ILi64EEESB_EEENS8_IJiNS9_ILi1EEENS8_IJiiEEEEEESF_SF_NS4_12CausalFusionEJNS2_6OptionILNS2_3TagE0ENS9_ILb1EEEEENSH_ILSI_2ESJ_EEEEENS4_15FmhaFwdEpilogueIS6_fNS8_IJSB_SB_SB_EEEEENS2_23PersistentTileSchedulerEJSK_SL_EEEEEvNT_6ParamsE,@"STO_CUDA_ENTRY STV_DEFAULT"
_ZN7cutlass13device_kernelINS_4fmha6kernel28FmhaKernelTmaWarpSpecializedINS1_10collective30FmhaMainloopTmaWarpSpecializedINS_10bfloat16_tEffN4cute5tupleIJNS7_1CILi128EEENS9_ILi64EEESB_EEENS8_IJiNS9_ILi1EEENS8_IJiiEEEEEESF_SF_NS4_12CausalFusionEJNS2_6OptionILNS2_3TagE0ENS9_ILb1EEEEENSH_ILSI_2ESJ_EEEEENS4_15FmhaFwdEpilogueIS6_fNS8_IJSB_SB_SB_EEEEENS2_23PersistentTileSchedulerEJSK_SL_EEEEEvNT_6ParamsE:
[----:B------:R-:W1:Y:S01]  /*0000*/  LDC R1, c[0x0][0x28] ;  /* 0x00000a00ff017b82 */ /* 0x000e620000000800 */
[----:B------:R-:W2:Y:S07]  /*0010*/  S2R R2, SR_TID.X ;  /* 0x0000000000027919 */ /* 0x000eae0000002100 */
[----:B------:R-:W3:Y:S01]  /*0020*/  S2UR UR6, SR_CTAID.X ;  /* 0x00000000000679c3 */ /* 0x000ee20000002500 */
[----:B------:R-:W-:Y:S01]  /*0030*/  ELECT P1, URZ, PT ;  /* 0x00000000003f782f */ /* 0x000fe20003820000 */
[----:B------:R-:W-:Y:S01]  /*0040*/  BSSY B0, `(.L_x_0) ;  /* 0x0000018000007945 */ /* 0x000fe20003800000 */
[----:B---3--:R-:W-:Y:S01]  /*0050*/  IMAD.U32 R17, RZ, RZ, UR6 ;  /* 0x00000006ff117e24 */ /* 0x008fe2000f8e00ff */
[----:B--2---:R-:W-:-:S05]  /*0060*/  SHF.R.U32.HI R0, RZ, 0x5, R2 ;  /* 0x00000005ff007819 */ /* 0x004fca0000011602 */
[----:B------:R-:W2:Y:S02]  /*0070*/  SHFL.IDX PT, R3, R0, RZ, 0x1f ;  /* 0x00001fff00037589 */ /* 0x000ea400000e0000 */
[----:B--2---:R-:W-:Y:S02]  /*0080*/  R2UR UR4, R3 ;  /* 0x00000000030472ca */ /* 0x004fe400000e0000 */
[----:B------:R-:W-:-:S06]  /*0090*/  SHF.R.U32.HI R3, RZ, 0x7, R2 ;  /* 0x00000007ff037819 */ /* 0x000fcc0000011602 */
[----:B------:R-:W2:Y:S05]  /*00a0*/  SHFL.IDX PT, R3, R3, RZ, 0x1f ;  /* 0x00001fff03037589 */ /* 0x000eaa00000e0000 */
[----:B------:R-:W-:Y:S02]  /*00b0*/  USHF.R.S32.HI UR5, URZ, 0x1f, UR4 ;  /* 0x0000001f3f057899 */ /* 0x000fe40008011404 */
[----:B------:R-:W-:Y:S02]  /*00c0*/  ISETP.EQ.AND P2, PT, RZ, UR4, P1 ;  /* 0x00000004ff007c0c */ /* 0x000fe40008f42270 */
[----:B------:R-:W-:-:S04]  /*00d0*/  ULEA.HI UR5, UR5, UR4, URZ, 0x2 ;  /* 0x0000000405057291 */ /* 0x000fc8000f8f103f */
[----:B------:R-:W-:-:S04]  /*00e0*/  ULOP3.LUT UR5, UR5, 0xfffffffc, URZ, 0xc0, !UPT ;  /* 0xfffffffc05057892 */ /* 0x000fc8000f8ec03f */
[----:B------:R-:W-:-:S03]  /*00f0*/  UIADD3 UR5, UR4, -UR5, URZ ;  /* 0x8000000504057290 */ /* 0x000fc6000fffe03f */
[----:B-1----:R-:W-:Y:S09]  /*0100*/  @!P2 BRA `(.L_x_1) ;  /* 0x00000000002ca947 */ /* 0x002ff20003800000 */
[----:B------:R-:W-:Y:S02]  /*0110*/  ULDC.64 UR6, c[0x0][0x198] ;  /* 0x0000660000067ab9 */ /* 0x000fe40000000a00 */
[----:B------:R-:W-:Y:S02]  /*0120*/  UIADD3 UR8, UP0, UR6, 0xf0, URZ ;  /* 0x000000f006087890 */ /* 0x000fe4000ff1e03f */
[----:B------:R-:W-:Y:S02]  /*0130*/  UIADD3 UR10, UP1, UR6, 0x1f0, URZ ;  /* 0x000001f0060a7890 */ /* 0x000fe4000ff3e03f */
[----:B------:R-:W-:Y:S02]  /*0140*/  UIADD3 UR6, UP2, UR6, 0x2f0, URZ ;  /* 0x000002f006067890 */ /* 0x000fe4000ff5e03f */
[----:B------:R-:W-:Y:S02]  /*0150*/  UIADD3.X UR9, URZ, UR7, URZ, UP0, !UPT ;  /* 0x000000073f097290 */ /* 0x000fe400087fe43f */
[----:B------:R-:W-:-:S02]  /*0160*/  UIADD3.X UR11, URZ, UR7, URZ, UP1, !UPT ;  /* 0x000000073f0b7290 */ /* 0x000fc40008ffe43f */
[----:B------:R-:W-:-:S05]  /*0170*/  UIADD3.X UR7, URZ, UR7, URZ, UP2, !UPT ;  /* 0x000000073f077290 */ /* 0x000fca00097fe43f */
[----:B------:R1:W-:Y:S02]  /*0180*/  UTMACCTL.PF [UR8] ;  /* 0x00000000080079b9 */ /* 0x0003e40008040000 */
[----:B------:R1:W-:Y:S02]  /*0190*/  UTMACCTL.PF [UR10] ;  /* 0x000000000a0079b9 */ /* 0x0003e40008040000 */
[----:B------:R1:W-:Y:S02]  /*01a0*/  UTMACCTL.PF [UR6] ;  /* 0x00000000060079b9 */ /* 0x0003e40008040000 */
[----:B-1----:R-:W-:Y:S01]  /*01b0*/  NOP ;  /* 0x0000000000007918 */ /* 0x002fe20000000000 */
.L_x_1:
[----:B------:R-:W-:Y:S05]  /*01c0*/  BSYNC B0 ;  /* 0x0000000000007941 */ /* 0x000fea0003800000 */
.L_x_0:
[----:B------:R-:W1:Y:S01]  /*01d0*/  SHFL.IDX PT, R4, R0, RZ, 0x1f ;  /* 0x00001fff00047589 */ /* 0x000e6200000e0000 */
[----:B--2---:R-:W-:Y:S01]  /*01e0*/  R2UR UR49, R3 ;  /* 0x00000000033172ca */ /* 0x004fe200000e0000 */
[----:B------:R-:W-:Y:S02]  /*01f0*/  UISETP.NE.AND UP0, UPT, UR5, 0x1, UPT ;  /* 0x000000010500788c */ /* 0x000fe4000bf05270 */
[----:B------:R-:W-:-:S10]  /*0200*/  UISETP.NE.AND UP1, UPT, UR5, 0x2, UPT ;  /* 0x000000020500788c */ /* 0x000fd4000bf25270 */
[----:B------:R-:W-:Y:S02]  /*0210*/  UIADD3 UR10, UR49, -0x1, URZ ;  /* 0xffffffff310a7890 */ /* 0x000fe4000fffe03f */
[----:B------:R-:W-:Y:S02]  /*0220*/  UISETP.EQ.AND UP2, UPT, UR49, URZ, !UP0 ;  /* 0x0000003f3100728c */ /* 0x000fe4000c742270 */
[----:B------:R-:W-:Y:S02]  /*0230*/  UISETP.EQ.AND UP3, UPT, UR49, URZ, !UP1 ;  /* 0x0000003f3100728c */ /* 0x000fe4000cf62270 */
[----:B------:R-:W-:Y:S02]  /*0240*/  UISETP.GE.U32.AND UP4, UPT, UR10, 0x4, UPT ;  /* 0x000000040a00788c */ /* 0x000fe4000bf86070 */
[----:B------:R-:W-:Y:S01]  /*0250*/  USEL UR48, URZ, 0x1, !UP2 ;  /* 0x000000013f307887 */ /* 0x000fe2000d000000 */
[----:B-1----:R-:W-:Y:S01]  /*0260*/  ISETP.NE.AND P0, PT, R4, RZ, PT ;  /* 0x000000ff0400720c */ /* 0x002fe20003f05270 */
[----:B------:R-:W-:Y:S01]  /*0270*/  USEL UR47, URZ, 0x1, !UP3 ;  /* 0x000000013f2f7887 */ /* 0x000fe2000d800000 */
[----:B------:R-:W-:Y:S01]  /*0280*/  IMAD.U32 R4, RZ, RZ, UR5 ;  /* 0x00000005ff047e24 */ /* 0x000fe2000f8e00ff */
[----:B------:R-:W-:-:S02]  /*0290*/  USEL UR48, UR48, 0x2, UP4 ;  /* 0x0000000230307887 */ /* 0x000fc4000a000000 */
[----:B------:R-:W-:-:S08]  /*02a0*/  USEL UR47, UR47, 0x2, UP4 ;  /* 0x000000022f2f7887 */ /* 0x000fd0000a000000 */
[----:B------:R-:W-:Y:S05]  /*02b0*/  @P0 BRA `(.L_x_2) ;  /* 0x0000000000480947 */ /* 0x000fea0003800000 */
[----:B------:R-:W1:Y:S01]  /*02c0*/  S2UR UR8, SR_CgaCtaId ;  /* 0x00000000000879c3 */ /* 0x000e620000008800 */
[----:B------:R-:W-:Y:S01]  /*02d0*/  UMOV UR4, 0x400 ;  /* 0x0000040000047882 */ /* 0x000fe20000000000 */
[----:B------:R-:W-:Y:S01]  /*02e0*/  UMOV UR5, 0x1 ;  /* 0x0000000100057882 */ /* 0x000fe20000000000 */
[----:B------:R-:W-:Y:S01]  /*02f0*/  UMOV UR6, 0x80 ;  /* 0x0000008000067882 */ /* 0x000fe20000000000 */
[----:B------:R-:W-:Y:S01]  /*0300*/  ELECT P0, URZ, PT ;  /* 0x00000000003f782f */ /* 0x000fe20003800000 */
[----:B------:R-:W-:-:S04]  /*0310*/  UIADD3 UR6, -UR6, 0x100000, URZ ;  /* 0x0010000006067890 */ /* 0x000fc8000fffe13f */
[----:B------:R-:W-:Y:S02]  /*0320*/  USHF.L.U32 UR7, UR6, 0xb, URZ ;  /* 0x0000000b06077899 */ /* 0x000fe4000800063f */
[----:B------:R-:W-:Y:S02]  /*0330*/  USHF.L.U32 UR6, UR6, 0x1, URZ ;  /* 0x0000000106067899 */ /* 0x000fe4000800063f */
[----:B-1----:R-:W-:Y:S02]  /*0340*/  ULEA UR8, UR8, UR4, 0x18 ;  /* 0x0000000408087291 */ /* 0x002fe4000f8ec03f */
[----:B------:R-:W-:-:S04]  /*0350*/  UIADD3 UR4, -UR5, 0x100000, URZ ;  /* 0x0010000005047890 */ /* 0x000fc8000fffe13f */
[----:B------:R-:W-:Y:S02]  /*0360*/  USHF.L.U32 UR5, UR4, 0xb, URZ ;  /* 0x0000000b04057899 */ /* 0x000fe4000800063f */
[----:B------:R-:W-:Y:S01]  /*0370*/  USHF.L.U32 UR4, UR4, 0x1, URZ ;  /* 0x0000000104047899 */ /* 0x000fe2000800063f */
[----:B------:R-:W1:Y:S11]  /*0380*/  FENCE.VIEW.ASYNC.S ;  /* 0x00000000000073c6 */ /* 0x000e760000000000 */
[----:B-1----:R1:W2:Y:S01]  /*0390*/  SYNCS.EXCH.64 URZ, [UR8+0x12450], UR4 ;  /* 0x01245004083f75b2 */ /* 0x0022a20008000100 */
[----:B------:R1:W3:Y:S01]  /*03a0*/  SYNCS.EXCH.64 URZ, [UR8+0x12460], UR6 ;  /* 0x01246006083f75b2 */ /* 0x0002e20008000100 */
[----:B------:R1:W4:Y:S01]  /*03b0*/  SYNCS.EXCH.64 URZ, [UR8+0x12458], UR4 ;  /* 0x01245804083f75b2 */ /* 0x0003220008000100 */
[----:B------:R1:W1:Y:S01]  /*03c0*/  SYNCS.EXCH.64 URZ, [UR8+0x12468], UR6 ;  /* 0x01246806083f75b2 */ /* 0x0002620008000100 */
[----:B------:R-:W-:Y:S01]  /*03d0*/  NOP ;  /* 0x0000000000007918 */ /* 0x000fe20000000000 */
.L_x_2:
[----:B------:R-:W5:Y:S01]  /*03e0*/  SHFL.IDX PT, R3, R0, RZ, 0x1f ;  /* 0x00001fff00037589 */ /* 0x000f6200000e0000 */
[----:B------:R-:W-:Y:S01]  /*03f0*/  NOP ;  /* 0x0000000000007918 */ /* 0x000fe20000000000 */
[----:B-----5:R-:W-:-:S13]  /*0400*/  ISETP.NE.AND P0, PT, R3, RZ, PT ;  /* 0x000000ff0300720c */ /* 0x020fda0003f05270 */
[----:B------:R-:W-:Y:S05]  /*0410*/  @P0 BRA `(.L_x_3) ;  /* 0x0000000000600947 */ /* 0x000fea0003800000 */
[----:B-1----:R-:W1:Y:S01]  /*0420*/  S2UR UR5, SR_CgaCtaId ;  /* 0x00000000000579c3 */ /* 0x002e620000008800 */
[----:B------:R-:W-:Y:S01]  /*0430*/  UMOV UR4, 0x400 ;  /* 0x0000040000047882 */ /* 0x000fe20000000000 */
[----:B------:R-:W-:Y:S01]  /*0440*/  UMOV UR6, 0x1 ;  /* 0x0000000100067882 */ /* 0x000fe20000000000 */
[----:B------:R-:W-:Y:S01]  /*0450*/  UMOV UR9, 0x100 ;  /* 0x0000010000097882 */ /* 0x000fe20000000000 */
[----:B------:R-:W-:-:S04]  /*0460*/  UIADD3 UR6, -UR6, 0x100000, URZ ;  /* 0x0010000006067890 */ /* 0x000fc8000fffe13f */
[----:B------:R-:W-:Y:S02]  /*0470*/  USHF.L.U32 UR7, UR6, 0xb, URZ ;  /* 0x0000000b06077899 */ /* 0x000fe4000800063f */
[----:B------:R-:W-:Y:S01]  /*0480*/  USHF.L.U32 UR6, UR6, 0x1, URZ ;  /* 0x0000000106067899 */ /* 0x000fe2000800063f */
[----:B------:R-:W-:Y:S01]  /*0490*/  ELECT P0, URZ, PT ;  /* 0x00000000003f782f */ /* 0x000fe20003800000 */
[----:B-1----:R-:W-:Y:S02]  /*04a0*/  ULEA UR8, UR5, UR4, 0x18 ;  /* 0x0000000405087291 */ /* 0x002fe4000f8ec03f */
[----:B------:R-:W-:-:S04]  /*04b0*/  UIADD3 UR4, -UR9, 0x100000, URZ ;  /* 0x0010000009047890 */ /* 0x000fc8000fffe13f */
[----:B------:R-:W-:Y:S02]  /*04c0*/  USHF.L.U32 UR5, UR4, 0xb, URZ ;  /* 0x0000000b04057899 */ /* 0x000fe4000800063f */
[----:B------:R-:W-:Y:S01]  /*04d0*/  USHF.L.U32 UR4, UR4, 0x1, URZ ;  /* 0x0000000104047899 */ /* 0x000fe2000800063f */
[----:B------:R-:W1:Y:S03]  /*04e0*/  FENCE.VIEW.ASYNC.S ;  /* 0x00000000000073c6 */ /* 0x000e660000000000 */
[----:B-1----:R1:W1:Y:S08]  /*04f0*/  SYNCS.EXCH.64 URZ, [UR8+0x12400], UR6 ;  /* 0x01240006083f75b2 */ /* 0x0022700008000100 */
[----:B------:R1:W1:Y:S01]  /*0500*/  SYNCS.EXCH.64 URZ, [UR8+0x12428], UR4 ;  /* 0x01242804083f75b2 */ /* 0x0002620008000100 */
        /* <DEDUP_REMOVED lines=8> */
[----:B------:R-:W-:Y:S01]  /*0590*/  NOP ;  /* 0x0000000000007918 */ /* 0x000fe20000000000 */
.L_x_3:
        /* <DEDUP_REMOVED lines=21> */
[----:B------:R-:W-:Y:S01]  /*06f0*/  NOP ;  /* 0x0000000000007918 */ /* 0x000fe20000000000 */
.L_x_4:
[----:B------:R-:W5:Y:S01]  /*0700*/  SHFL.IDX PT, R3, R0, RZ, 0x1f ;  /* 0x00001fff00037589 */ /* 0x000f6200000e0000 */
[----:B------:R-:W-:Y:S01]  /*0710*/  ELECT P0, URZ, PT ;  /* 0x00000000003f782f */ /* 0x000fe20003800000 */
[----:B------:R-:W-:Y:S01]  /*0720*/  NOP ;  /* 0x0000000000007918 */ /* 0x000fe20000000000 */
[----:B-1----:R-:W-:Y:S02]  /*0730*/  UMOV UR4, 0x80 ;  /* 0x0000008000047882 */ /* 0x002fe40000000000 */
[C---:B-----5:R-:W-:Y:S02]  /*0740*/  ISETP.NE.OR P0, PT, R3.reuse, RZ, !P0 ;  /* 0x000000ff0300720c */ /* 0x060fe40004705670 */
[----:B------:R-:W-:-:S11]  /*0750*/  ISETP.NE.AND P3, PT, R3, RZ, PT ;  /* 0x000000ff0300720c */ /* 0x000fd60003f65270 */
[----:B------:R-:W-:Y:S01]  /*0760*/  VOTEU.ALL UP2, P0 ;  /* 0x00000000003f7886 */ /* 0x000fe20000040000 */
[----:B------:R-:W-:Y:S01]  /*0770*/  VOTEU.ALL UP3, P0 ;  /* 0x00000000003f7886 */ /* 0x000fe20000060000 */
[----:B------:R-:W-:Y:S01]  /*0780*/  VOTEU.ALL UP4, P0 ;  /* 0x00000000003f7886 */ /* 0x000fe20000080000 */
[----:B------:R-:W-:Y:S02]  /*0790*/  VOTEU.ALL UP5, P0 ;  /* 0x00000000003f7886 */ /* 0x000fe400000a0000 */
[----:B------:R-:W1:Y:S01]  /*07a0*/  @!UP2 S2UR UR7, SR_CgaCtaId ;  /* 0x000000000007a9c3 */ /* 0x000e620000008800 */
[----:B------:R-:W-:Y:S01]  /*07b0*/  @!UP2 UMOV UR6, 0x400 ;  /* 0x000004000006a882 */ /* 0x000fe20000000000 */
[----:B------:R-:W-:-:S04]  /*07c0*/  @!UP2 UIADD3 UR4, -UR4, 0x100000, URZ ;  /* 0x001000000404a890 */ /* 0x000fc8000fffe13f */
[----:B------:R-:W-:Y:S02]  /*07d0*/  @!UP2 USHF.L.U32 UR5, UR4, 0xb, URZ ;  /* 0x0000000b0405a899 */ /* 0x000fe4000800063f */
[----:B------:R-:W-:Y:S02]  /*07e0*/  @!UP2 USHF.L.U32 UR4, UR4, 0x1, URZ ;  /* 0x000000010404a899 */ /* 0x000fe4000800063f */
[----:B-1----:R-:W-:Y:S01]  /*07f0*/  @!UP2 ULEA UR6, UR7, UR6, 0x18 ;  /* 0x000000060706a291 */ /* 0x002fe2000f8ec03f */
[----:B------:R-:W-:Y:S01]  /*0800*/  VOTEU.ALL UP2, P0 ;  /* 0x00000000003f7886 */ /* 0x000fe20000040000 */
[----:B------:R-:W1:Y:S10]  /*0810*/  FENCE.VIEW.ASYNC.S ;  /* 0x00000000000073c6 */ /* 0x000e740000000000 */
[----:B-1----:R1:W1:Y:S01]  /*0820*/  @!UP2 SYNCS.EXCH.64 URZ, [UR6+0x12490], UR4 ;  /* 0x01249004063fa5b2 */ /* 0x0022620008000100 */
[----:B------:R1:W1:Y:S01]  /*0830*/  @!UP3 SYNCS.EXCH.64 URZ, [UR6+0x12498], UR4 ;  /* 0x01249804063fb5b2 */ /* 0x0002620008000100 */
[----:B------:R1:W1:Y:S01]  /*0840*/  @!UP4 SYNCS.EXCH.64 URZ, [UR6+0x124a0], UR4 ;  /* 0x0124a004063fc5b2 */ /* 0x0002620008000100 */
[----:B------:R1:W1:Y:S01]  /*0850*/  @!UP5 SYNCS.EXCH.64 URZ, [UR6+0x124a8], UR4 ;  /* 0x0124a804063fd5b2 */ /* 0x0002620008000100 */
[----:B------:R-:W-:Y:S01]  /*0860*/  NOP ;  /* 0x0000000000007918 */ /* 0x000fe20000000000 */
[----:B------:R-:W-:Y:S05]  /*0870*/  @P3 BRA `(.L_x_5) ;  /* 0x0000000000483947 */ /* 0x000fea0003800000 */
[----:B-1----:R-:W1:Y:S01]  /*0880*/  S2UR UR5, SR_CgaCtaId ;  /* 0x00000000000579c3 */ /* 0x002e620000008800 */
[----:B------:R-:W-:Y:S01]  /*0890*/  UMOV UR4, 0x400 ;  /* 0x0000040000047882 */ /* 0x000fe20000000000 */
[----:B------:R-:W-:Y:S01]  /*08a0*/  UMOV UR6, 0x20 ;  /* 0x0000002000067882 */ /* 0x000fe20000000000 */
[----:B------:R-:W-:Y:S01]  /*08b0*/  UMOV UR7, 0x80 ;  /* 0x0000008000077882 */ /* 0x000fe20000000000 */
[----:B------:R-:W-:Y:S01]  /*08c0*/  ELECT P0, URZ, PT ;  /* 0x00000000003f782f */ /* 0x000fe20003800000 */
[----:B-1----:R-:W-:Y:S02]  /*08d0*/  ULEA UR8, UR5, UR4, 0x18 ;  /* 0x0000000405087291 */ /* 0x002fe4000f8ec03f */
[----:B------:R-:W-:-:S04]  /*08e0*/  UIADD3 UR4, -UR6, 0x100000, URZ ;  /* 0x0010000006047890 */ /* 0x000fc8000fffe13f */
[----:B------:R-:W-:Y:S02]  /*08f0*/  USHF.L.U32 UR5, UR4, 0xb, URZ ;  /* 0x0000000b04057899 */ /* 0x000fe4000800063f */
[----:B------:R-:W-:Y:S02]  /*0900*/  USHF.L.U32 UR4, UR4, 0x1, URZ ;  /* 0x0000000104047899 */ /* 0x000fe4000800063f */
        /* <DEDUP_REMOVED lines=9> */
.L_x_5:
[----:B------:R-:W-:Y:S01]  /*09a0*/  VOTEU.ANY UP2, P2 ;  /* 0x00000000003f7886 */ /* 0x000fe20001040100 */
[----:B-1----:R-:W-:Y:S01]  /*09b0*/  UMOV UR4, 0x40 ;  /* 0x0000004000047882 */ /* 0x002fe20000000000 */
[----:B------:R-:W-:Y:S01]  /*09c0*/  ISETP.NE.AND P3, PT, RZ, UR49, PT ;  /* 0x00000031ff007c0c */ /* 0x000fe2000bf65270 */
[----:B------:R-:W-:Y:S01]  /*09d0*/  NOP ;  /* 0x0000000000007918 */ /* 0x000fe20000000000 */
[----:B------:R-:W-:Y:S01]  /*09e0*/  ISETP.EQ.AND P0, PT, R4, 0x2, P1 ;  /* 0x000000020400780c */ /* 0x000fe20000f02270 */
[----:B------:R-:W1:Y:S01]  /*09f0*/  @UP2 S2UR UR7, SR_CgaCtaId ;  /* 0x00000000000729c3 */ /* 0x000e620000008800 */
[----:B------:R-:W-:Y:S01]  /*0a00*/  @UP2 UMOV UR6, 0x400 ;  /* 0x0000040000062882 */ /* 0x000fe20000000000 */
[----:B------:R-:W-:-:S04]  /*0a10*/  @UP2 UIADD3 UR4, -UR4, 0x100000, URZ ;  /* 0x0010000004042890 */ /* 0x000fc8000fffe13f */
[----:B------:R-:W-:Y:S02]  /*0a20*/  @UP2 USHF.L.U32 UR5, UR4, 0xb, URZ ;  /* 0x0000000b04052899 */ /* 0x000fe4000800063f */
[----:B------:R-:W-:Y:S02]  /*0a30*/  @UP2 USHF.L.U32 UR4, UR4, 0x1, URZ ;  /* 0x0000000104042899 */ /* 0x000fe4000800063f */
[----:B-1----:R-:W-:Y:S01]  /*0a40*/  @UP2 ULEA UR6, UR7, UR6, 0x18 ;  /* 0x0000000607062291 */ /* 0x002fe2000f8ec03f */
[----:B------:R-:W-:Y:S01]  /*0a50*/  VOTEU.ANY UP2, P2 ;  /* 0x00000000003f7886 */ /* 0x000fe20001040100 */
[----:B------:R-:W-:Y:S01]  /*0a60*/  ISETP.EQ.AND P2, PT, R4, 0x1, P1 ;  /* 0x000000010400780c */ /* 0x000fe20000f42270 */
[----:B------:R-:W1:Y:S09]  /*0a70*/  FENCE.VIEW.ASYNC.S ;  /* 0x00000000000073c6 */ /* 0x000e720000000000 */
[----:B-1----:R1:W2:Y:S01]  /*0a80*/  @UP2 SYNCS.EXCH.64 URZ, [UR6+0x124b0], UR4 ;  /* 0x0124b004063f25b2 */ /* 0x0022a20008000100 */
[----:B------:R-:W-:Y:S01]  /*0a90*/  NOP ;  /* 0x0000000000007918 */ /* 0x000fe20000000000 */
[----:B--234-:R-:W-:Y:S06]  /*0aa0*/  BAR.SYNC.DEFER_BLOCKING 0x0 ;  /* 0x0000000000007b1d */ /* 0x01cfec0000010000 */
[----:B------:R-:W-:Y:S05]  /*0ab0*/  @!P3 BRA `(.L_x_6) ;  /* 0x000000700000b947 */ /* 0x000fea0003800000 */
[----:B------:R-:W-:-:S06]  /*0ac0*/  UISETP.GT.U32.AND UP0, UPT, UR10, 0x3, UPT ;  /* 0x000000030a00788c */ /* 0x000fcc000bf04070 */
[----:B------:R-:W-:-:S13]  /*0ad0*/  PLOP3.LUT P0, PT, PT, PT, UP0, 0x80, 0x0 ;  /* 0x000000000000781c */ /* 0x000fda0003f0f008 */
[----:B-1----:R-:W-:Y:S05]  /*0ae0*/  @P0 EXIT ;  /* 0x000000000000094d */ /* 0x002fea0003800000 */
.L_x_7:
[----:B------:R-:W-:-:S08]  /*0af0*/  NOP ;  /* 0x0000000000007918 */ /* 0x000fd00000000000 */
[----:B------:R-:W1:Y:S02]  /*0b00*/  USETMAXREG.TRY_ALLOC.CTAPOOL UP0, 0xf0 ;  /* 0x000000f0000079c8 */ /* 0x000e640008000600 */
[----:B-1----:R-:W-:-:S13]  /*0b10*/  PLOP3.LUT P0, PT, PT, PT, UP0, 0x80, 0x0 ;  /* 0x000000000000781c */ /* 0x002fda0003f0f008 */
[----:B------:R-:W-:Y:S05]  /*0b20*/  @!P0 BRA `(.L_x_7) ;  /* 0xfffffffc00f08947 */ /* 0x000fea000383ffff */
[----:B------:R-:W-:Y:S02]  /*0b30*/  ULDC UR4, c[0x0][0xa00] ;  /* 0x0002800000047ab9 */ /* 0x000fe40000000800 */
[----:B------:R-:W-:-:S13]  /*0b40*/  ISETP.GE.AND P0, PT, R17, UR4, PT ;  /* 0x0000000411007c0c */ /* 0x000fda000bf06270 */
[----:B------:R-:W-:Y:S05]  /*0b50*/  @P0 EXIT ;  /* 0x000000000000094d */ /* 0x000fea0003800000 */
[----:B------:R-:W-:Y:S01]  /*0b60*/  SHF.R.S32.HI R3, RZ, 0x1f, R2 ;  /* 0x0000001fff037819 */ /* 0x000fe20000011402 */
[----:B------:R-:W1:Y:S01]  /*0b70*/  S2UR UR4, SR_CgaCtaId ;  /* 0x00000000000479c3 */ /* 0x000e620000008800 */
[----:B------:R-:W-:Y:S01]  /*0b80*/  UMOV UR45, 0x400 ;  /* 0x00000400002d7882 */ /* 0x000fe20000000000 */
[----:B------:R-:W-:Y:S01]  /*0b90*/  UISETP.NE.AND UP0, UPT, UR49, 0x1, UPT ;  /* 0x000000013100788c */ /* 0x000fe2000bf05270 */
[----:B------:R-:W-:Y:S01]  /*0ba0*/  LEA.HI R3, R3, R2, RZ, 0x7 ;  /* 0x0000000203037211 */ /* 0x000fe200078f38ff */
[----:B------:R-:W-:Y:S01]  /*0bb0*/  IMAD.MOV.U32 R22, RZ, RZ, RZ ;  /* 0x000000ffff167224 */ /* 0x000fe200078e00ff */
[----:B------:R-:W-:Y:S02]  /*0bc0*/  ULOP3.LUT UR46, UR48, 0x1, URZ, 0xfc, !UPT ;  /* 0x00000001302e7892 */ /* 0x000fe4000f8efc3f */
[----:B------:R-:W-:Y:S01]  /*0bd0*/  LOP3.LUT R3, R3, 0xffffff80, RZ, 0xc0, !PT ;  /* 0xffffff8003037812 */ /* 0x000fe200078ec0ff */
[----:B------:R-:W-:Y:S02]  /*0be0*/  UP2UR UR5, UPR, URZ, 0x1 ;  /* 0x000000013f057883 */ /* 0x000fe40008000000 */
[----:B------:R-:W-:-:S02]  /*0bf0*/  USEL UR6, URZ, 0x1, UP0 ;  /* 0x000000013f067887 */ /* 0x000fc40008000000 */
[----:B------:R-:W-:Y:S01]  /*0c00*/  IMAD.IADD R3, R2, 0x1, -R3 ;  /* 0x0000000102037824 */ /* 0x000fe200078e0a03 */
[----:B------:R-:W-:Y:S01]  /*0c10*/  ULDC.64 UR50, c[0x0][0x198] ;  /* 0x0000660000327ab9 */ /* 0x000fe20000000a00 */
[----:B------:R-:W-:Y:S01]  /*0c20*/  UMOV UR39, URZ ;  /* 0x0000003f00277c82 */ /* 0x000fe20008000000 */
[----:B------:R-:W-:Y:S01]  /*0c30*/  UMOV UR38, URZ ;  /* 0x0000003f00267c82 */ /* 0x000fe20008000000 */
[----:B------:R-:W-:Y:S01]  /*0c40*/  IMAD.U32 R88, RZ, RZ, UR6 ;  /* 0x00000006ff587e24 */ /* 0x000fe2000f8e00ff */
[----:B------:R-:W-:Y:S01]  /*0c50*/  SHF.R.S32.HI R0, RZ, 0x1f, R3 ;  /* 0x0000001fff007819 */ /* 0x000fe20000011403 */
[----:B------:R-:W-:Y:S01]  /*0c60*/  UMOV UR37, URZ ;  /* 0x0000003f00257c82 */ /* 0x000fe20008000000 */
[----:B------:R-:W-:Y:S02]  /*0c70*/  ULDC.64 UR52, c[0x0][0x208] ;  /* 0x0000820000347ab9 */ /* 0x000fe40000000a00 */
[CC--:B------:R-:W-:Y:S02]  /*0c80*/  LEA.HI R4, R0.reuse, R3.reuse, RZ, 0x2 ;  /* 0x0000000300047211 */ /* 0x0c0fe400078f10ff */
[----:B------:R-:W-:Y:S01]  /*0c90*/  LEA.HI R0, R0, R3, RZ, 0x5 ;  /* 0x0000000300007211 */ /* 0x000fe200078f28ff */
[----:B-1----:R-:W-:Y:S01]  /*0ca0*/  ULEA UR45, UR4, UR45, 0x18 ;  /* 0x0000002d042d7291 */ /* 0x002fe2000f8ec03f */
[----:B------:R-:W-:-:S02]  /*0cb0*/  SHF.R.S32.HI R5, RZ, 0x2, R4 ;  /* 0x00000002ff057819 */ /* 0x000fc40000011404 */
[----:B------:R-:W-:Y:S01]  /*0cc0*/  SHF.R.S32.HI R6, RZ, 0x1f, R4 ;  /* 0x0000001fff067819 */ /* 0x000fe20000011404 */
[----:B------:R-:W-:Y:S01]  /*0cd0*/  UIADD3 UR4, UR45, 0x4000, URZ ;  /* 0x000040002d047890 */ /* 0x000fe2000fffe03f */
[----:B------:R-:W-:Y:S01]  /*0ce0*/  LOP3.LUT R4, R4, 0x7ffffffc, RZ, 0xc0, !PT ;  /* 0x7ffffffc04047812 */ /* 0x000fe200078ec0ff */
[----:B------:R-:W-:Y:S01]  /*0cf0*/  USHF.R.U32.HI UR5, URZ, 0x4, UR45 ;  /* 0x000000043f057899 */ /* 0x000fe2000801162d */
[----:B------:R-:W-:Y:S01]  /*0d00*/  LEA.HI R6, R6, R5, RZ, 0x3 ;  /* 0x0000000506067211 */ /* 0x000fe200078f18ff */
[----:B------:R-:W-:Y:S01]  /*0d10*/  USHF.R.U32.HI UR4, URZ, 0x4, UR4 ;  /* 0x000000043f047899 */ /* 0x000fe20008011604 */
[----:B------:R-:W-:Y:S01]  /*0d20*/  SHF.R.S32.HI R0, RZ, 0x5, R0 ;  /* 0x00000005ff007819 */ /* 0x000fe20000011400 */
[----:B------:R-:W-:Y:S01]  /*0d30*/  ULOP3.LUT UR5, UR5, 0x3fff, URZ, 0xc0, !UPT ;  /* 0x00003fff05057892 */ /* 0x000fe2000f8ec03f */
[----:B------:R-:W-:Y:S01]  /*0d40*/  LOP3.LUT R6, R6, 0xfffffff8, RZ, 0xc0, !PT ;  /* 0xfffffff806067812 */ /* 0x000fe200078ec0ff */
[----:B------:R-:W-:Y:S01]  /*0d50*/  ULOP3.LUT UR44, UR4, 0x3fff, URZ, 0xc0, !UPT ;  /* 0x00003fff042c7892 */ /* 0x000fe2000f8ec03f */
[----:B------:R-:W-:Y:S01]  /*0d60*/  IADD3 R4, R3, -R4, RZ ;  /* 0x8000000403047210 */ /* 0x000fe20007ffe0ff */
[----:B------:R-:W-:-:S02]  /*0d70*/  ULOP3.LUT UR43, UR5, 0x10000, URZ, 0xfc, !UPT ;  /* 0x00010000052b7892 */ /* 0x000fc4000f8efc3f */
[----:B------:R-:W-:Y:S01]  /*0d80*/  IMAD.IADD R5, R5, 0x1, -R6 ;  /* 0x0000000105057824 */ /* 0x000fe200078e0a06 */
[----:B------:R-:W-:Y:S01]  /*0d90*/  ULOP3.LUT UR42, UR44, 0x10000, URZ, 0xfc, !UPT ;  /* 0x000100002c2a7892 */ /* 0x000fe2000f8efc3f */
[----:B------:R-:W-:Y:S02]  /*0da0*/  IMAD.SHL.U32 R18, R4, 0x2, RZ ;  /* 0x0000000204127824 */ /* 0x000fe400078e00ff */
[----:B------:R-:W-:-:S09]  /*0db0*/  IMAD R16, R0, 0x10, R5 ;  /* 0x0000001000107824 */ /* 0x000fd200078e0205 */
.L_x_75:
[----:B------:R-:W-:Y:S01]  /*0dc0*/  ULDC UR8, c[0x0][0xa04] ;  /* 0x0002810000087ab9 */ /* 0x000fe20000000800 */
[----:B------:R-:W-:Y:S01]  /*0dd0*/  R2UR UR41, R17 ;  /* 0x00000000112972ca */ /* 0x000fe200000e0000 */
[----:B------:R-:W-:Y:S01]  /*0de0*/  UISETP.NE.AND UP0, UPT, UR8, 0x1, UPT ;  /* 0x000000010800788c */ /* 0x000fe2000bf05270 */
[----:B------:R-:W-:Y:S01]  /*0df0*/  ULDC UR4, c[0x0][0xa10] ;  /* 0x0002840000047ab9 */ /* 0x000fe20000000800 */
[----:B------:R-:W-:Y:S01]  /*0e00*/  ULDC UR36, c[0x0][0xa1c] ;  /* 0x0002870000247ab9 */ /* 0x000fe20000000800 */
[----:B------:R-:W-:Y:S02]  /*0e10*/  UISETP.NE.AND UP1, UPT, UR4, 0x1, UPT ;  /* 0x000000010400788c */ /* 0x000fe4000bf25270 */
[----:B------:R-:W-:-:S06]  /*0e20*/  UISETP.NE.AND UP2, UPT, UR49, 0x1, UPT ;  /* 0x000000013100788c */ /* 0x000fcc000bf45270 */
[----:B------:R-:W-:Y:S01]  /*0e30*/  @UP0 ULDC.64 UR6, c[0x0][0xa08] ;  /* 0x0002820000060ab9 */ /* 0x000fe20000000a00 */
[----:B------:R-:W-:Y:S01]  /*0e40*/  PLOP3.LUT P0, PT, PT, PT, UP2, 0x80, 0x0 ;  /* 0x000000000000781c */ /* 0x000fe20003f0f028 */
[----:B------:R-:W-:-:S03]  /*0e50*/  UIMAD.WIDE.U32 UR4, UR41, UR6, URZ ;  /* 0x00000006290472a5 */ /* 0x000fc6000f8e003f */
[----:B------:R-:W-:Y:S01]  /*0e60*/  @UP1 ULDC UR6, c[0x0][0xa18] ;  /* 0x0002860000061ab9 */ /* 0x000fe20000000800 */
[----:B------:R-:W-:Y:S02]  /*0e70*/  @UP0 USHF.R.U32.HI UR41, URZ, UR7, UR5 ;  /* 0x000000073f290299 */ /* 0x000fe40008011605 */
[----:B------:R-:W-:Y:S01]  /*0e80*/  UISETP.NE.AND UP0, UPT, UR36, 0x1, UPT ;  /* 0x000000012400788c */ /* 0x000fe2000bf05270 */
[----:B------:R-:W-:Y:S02]  /*0e90*/  @UP1 ULDC UR4, c[0x0][0xa14] ;  /* 0x0002850000041ab9 */ /* 0x000fe40000000800 */
[----:B------:R-:W-:Y:S02]  /*0ea0*/  UIMAD.WIDE.U32 UR4, UR41, UR4, URZ ;  /* 0x00000004290472a5 */ /* 0x000fe4000f8e003f */
[----:B------:R-:W-:Y:S01]  /*0eb0*/  IADD3 R0, RZ, -UR41, RZ ;  /* 0x80000029ff007c10 */ /* 0x000fe2000fffe0ff */
[----:B------:R-:W-:Y:S01]  /*0ec0*/  UMOV UR40, UR41 ;  /* 0x0000002900287c82 */ /* 0x000fe20008000000 */
[----:B------:R-:W-:-:S03]  /*0ed0*/  @UP1 USHF.R.U32.HI UR40, URZ, UR6, UR5 ;  /* 0x000000063f281299 */ /* 0x000fc60008011605 */
[----:B------:R-:W-:Y:S01]  /*0ee0*/  IMAD R0, R0, UR8, R17 ;  /* 0x0000000800007c24 */ /* 0x000fe2000f8e0211 */
[----:B------:R-:W-:Y:S02]  /*0ef0*/  @UP0 ULDC.64 UR6, c[0x0][0xa20] ;  /* 0x0002880000060ab9 */ /* 0x000fe40000000a00 */
[----:B------:R-:W-:-:S03]  /*0f00*/  UIMAD.WIDE.U32 UR4, UR40, UR6, URZ ;  /* 0x00000006280472a5 */ /* 0x000fc6000f8e003f */
[----:B------:R-:W-:Y:S01]  /*0f10*/  UMOV UR6, UR40 ;  /* 0x0000002800067c82 */ /* 0x000fe20008000000 */
[----:B------:R-:W-:-:S04]  /*0f20*/  @UP0 USHF.R.U32.HI UR6, URZ, UR7, UR5 ;  /* 0x000000073f060299 */ /* 0x000fc80008011605 */
[----:B------:R-:W-:-:S04]  /*0f30*/  UIADD3 UR4, -UR6, URZ, URZ ;  /* 0x0000003f06047290 */ /* 0x000fc8000fffe13f */
[----:B------:R-:W-:Y:S01]  /*0f40*/  UIMAD UR36, UR36, UR4, UR40 ;  /* 0x00000004242472a4 */ /* 0x000fe2000f8e0228 */
[----:B-1----:R-:W-:Y:S11]  /*0f50*/  @!P0 BRA `(.L_x_8) ;  /* 0x0000000000688947 */ /* 0x002ff60003800000 */
[----:B------:R-:W-:-:S06]  /*0f60*/  UISETP.NE.AND UP0, UPT, UR49, 0x2, UPT ;  /* 0x000000023100788c */ /* 0x000fcc000bf05270 */
[----:B------:R-:W-:-:S13]  /*0f70*/  PLOP3.LUT P1, PT, PT, PT, UP0, 0x80, 0x0 ;  /* 0x000000000000781c */ /* 0x000fda0003f2f008 */
[----:B------:R-:W-:Y:S05]  /*0f80*/  @!P1 BRA `(.L_x_9) ;  /* 0x0000000000449947 */ /* 0x000fea0003800000 */
[----:B------:R-:W-:-:S06]  /*0f90*/  UISETP.NE.AND UP0, UPT, UR49, 0x3, UPT ;  /* 0x000000033100788c */ /* 0x000fcc000bf05270 */
[----:B------:R-:W-:-:S13]  /*0fa0*/  PLOP3.LUT P1, PT, PT, PT, UP0, 0x80, 0x0 ;  /* 0x000000000000781c */ /* 0x000fda0003f2f008 */
[----:B------:R-:W-:Y:S05]  /*0fb0*/  @!P1 BRA `(.L_x_10) ;  /* 0x0000000000249947 */ /* 0x000fea0003800000 */
[----:B------:R-:W-:-:S06]  /*0fc0*/  UISETP.NE.AND UP0, UPT, UR49, 0x4, UPT ;  /* 0x000000043100788c */ /* 0x000fcc000bf05270 */
[----:B------:R-:W-:-:S13]  /*0fd0*/  PLOP3.LUT P1, PT, PT, PT, UP0, 0x80, 0x0 ;  /* 0x000000000000781c */ /* 0x000fda0003f2f008 */
[----:B------:R-:W-:Y:S05]  /*0fe0*/  @P1 BRA `(.L_x_11) ;  /* 0x0000000000541947 */ /* 0x000fea0003800000 */
[----:B------:R-:W-:Y:S02]  /*0ff0*/  UIADD3 UR4, UR39, -0x1, URZ ;  /* 0xffffffff27047890 */ /* 0x000fe4000fffe03f */
[----:B------:R-:W-:Y:S02]  /*1000*/  ULOP3.LUT UR39, UR39, 0x1, URZ, 0xc, !UPT ;  /* 0x0000000127277892 */ /* 0x000fe4000f8e0c3f */
[----:B------:R-:W-:-:S04]  /*1010*/  ULOP3.LUT UR4, UR4, 0x2, URZ, 0xc0, !UPT ;  /* 0x0000000204047892 */ /* 0x000fc8000f8ec03f */
[----:B------:R-:W-:-:S04]  /*1020*/  USHF.R.U32.HI UR4, URZ, 0x1, UR4 ;  /* 0x000000013f047899 */ /* 0x000fc80008011604 */
[----:B------:R-:W-:Y:S01]  /*1030*/  ULOP3.LUT UR38, UR38, UR4, URZ, 0x3c, !UPT ;  /* 0x0000000426267292 */ /* 0x000fe2000f8e3c3f */
[----:B------:R-:W-:Y:S11]  /*1040*/  BRA `(.L_x_11) ;  /* 0x00000000003c7947 */ /* 0x000ff60003800000 */
.L_x_10:
[----:B------:R-:W-:Y:S02]  /*1050*/  ULOP3.LUT UP0, URZ, UR39, 0x2, URZ, 0xc0, !UPT ;  /* 0x00000002273f7892 */ /* 0x000fe4000f80c03f */
[----:B------:R-:W-:Y:S02]  /*1060*/  ULOP3.LUT UR39, UR39, 0x1, URZ, 0xc0, !UPT ;  /* 0x0000000127277892 */ /* 0x000fe4000f8ec03f */
[----:B------:R-:W-:-:S04]  /*1070*/  USEL UR4, URZ, 0x1, UP0 ;  /* 0x000000013f047887 */ /* 0x000fc80008000000 */
[----:B------:R-:W-:Y:S01]  /*1080*/  ULOP3.LUT UR38, UR38, UR4, URZ, 0x3c, !UPT ;  /* 0x0000000426267292 */ /* 0x000fe2000f8e3c3f */
[----:B------:R-:W-:Y:S11]  /*1090*/  BRA `(.L_x_11) ;  /* 0x0000000000287947 */ /* 0x000ff60003800000 */
.L_x_9:
[----:B------:R-:W-:Y:S02]  /*10a0*/  UIADD3 UR4, UR39, 0x1, URZ ;  /* 0x0000000127047890 */ /* 0x000fe4000fffe03f */
[----:B------:R-:W-:Y:S02]  /*10b0*/  ULOP3.LUT UR39, UR39, 0x1, URZ, 0xc, !UPT ;  /* 0x0000000127277892 */ /* 0x000fe4000f8e0c3f */
[----:B------:R-:W-:-:S04]  /*10c0*/  UISETP.GT.U32.AND UP0, UPT, UR4, 0x1, UPT ;  /* 0x000000010400788c */ /* 0x000fc8000bf04070 */
[----:B------:R-:W-:-:S04]  /*10d0*/  USEL UR4, URZ, 0x1, !UP0 ;  /* 0x000000013f047887 */ /* 0x000fc8000c000000 */
[----:B------:R-:W-:Y:S01]  /*10e0*/  ULOP3.LUT UR38, UR38, UR4, URZ, 0x3c, !UPT ;  /* 0x0000000426267292 */ /* 0x000fe2000f8e3c3f */
[----:B------:R-:W-:Y:S11]  /*10f0*/  BRA `(.L_x_11) ;  /* 0x0000000000107947 */ /* 0x000ff60003800000 */
.L_x_8:
[----:B------:R-:W-:Y:S02]  /*1100*/  UISETP.GT.U32.AND UP0, UPT, UR39, 0x1, UPT ;  /* 0x000000012700788c */ /* 0x000fe4000bf04070 */
[----:B------:R-:W-:Y:S02]  /*1110*/  ULOP3.LUT UR39, UR39, 0x1, URZ, 0xc0, !UPT ;  /* 0x0000000127277892 */ /* 0x000fe4000f8ec03f */
[----:B------:R-:W-:-:S04]  /*1120*/  USEL UR4, URZ, 0x1, !UP0 ;  /* 0x000000013f047887 */ /* 0x000fc8000c000000 */
[----:B------:R-:W-:-:S12]  /*1130*/  ULOP3.LUT UR38, UR38, UR4, URZ, 0x3c, !UPT ;  /* 0x0000000426267292 */ /* 0x000fd8000f8e3c3f */
.L_x_11:
[----:B------:R-:W-:Y:S05]  /*1140*/  @!P0 BRA `(.L_x_12) ;  /* 0x0000000000408947 */ /* 0x000fea0003800000 */
[----:B------:R-:W-:-:S06]  /*1150*/  UISETP.NE.AND UP0, UPT, UR49, 0x2, UPT ;  /* 0x000000023100788c */ /* 0x000fcc000bf05270 */
[----:B------:R-:W-:-:S13]  /*1160*/  PLOP3.LUT P0, PT, PT, PT, UP0, 0x80, 0x0 ;  /* 0x000000000000781c */ /* 0x000fda0003f0f008 */
[----:B------:R-:W-:Y:S05]  /*1170*/  @!P0 BRA `(.L_x_13) ;  /* 0x00000000002c8947 */ /* 0x000fea0003800000 */
[----:B------:R-:W-:-:S06]  /*1180*/  UISETP.NE.AND UP0, UPT, UR49, 0x3, UPT ;  /* 0x000000033100788c */ /* 0x000fcc000bf05270 */
[----:B------:R-:W-:-:S13]  /*1190*/  PLOP3.LUT P0, PT, PT, PT, UP0, 0x80, 0x0 ;  /* 0x000000000000781c */ /* 0x000fda0003f0f008 */
[----:B------:R-:W-:Y:S05]  /*11a0*/  @!P0 BRA `(.L_x_14) ;  /* 0x0000000000188947 */ /* 0x000fea0003800000 */
[----:B------:R-:W-:Y:S01]  /*11b0*/  UISETP.NE.AND UP0, UPT, UR49, 0x4, UPT ;  /* 0x000000043100788c */ /* 0x000fe2000bf05270 */
[----:B------:R-:W-:-:S05]  /*11c0*/  IMAD.MOV.U32 R19, RZ, RZ, R0 ;  /* 0x000000ffff137224 */ /* 0x000fca00078e0000 */
[----:B------:R-:W-:-:S13]  /*11d0*/  PLOP3.LUT P0, PT, PT, PT, UP0, 0x80, 0x0 ;  /* 0x000000000000781c */ /* 0x000fda0003f0f008 */
[----:B------:R-:W-:Y:S05]  /*11e0*/  @P0 BRA `(.L_x_15) ;  /* 0x00000000001c0947 */ /* 0x000fea0003800000 */
[----:B------:R-:W-:Y:S01]  /*11f0*/  LEA R19, R0, 0x3, 0x1 ;  /* 0x0000000300137811 */ /* 0x000fe200078e08ff */
[----:B------:R-:W-:Y:S06]  /*1200*/  BRA `(.L_x_15) ;  /* 0x0000000000147947 */ /* 0x000fec0003800000 */
.L_x_14:
[----:B------:R-:W-:Y:S01]  /*1210*/  LEA R19, R0, 0x2, 0x1 ;  /* 0x0000000200137811 */ /* 0x000fe200078e08ff */
[----:B------:R-:W-:Y:S06]  /*1220*/  BRA `(.L_x_15) ;  /* 0x00000000000c7947 */ /* 0x000fec0003800000 */
.L_x_13:
[----:B------:R-:W-:Y:S01]  /*1230*/  LEA R19, R0, 0x1, 0x1 ;  /* 0x0000000100137811 */ /* 0x000fe200078e08ff */
[----:B------:R-:W-:Y:S06]  /*1240*/  BRA `(.L_x_15) ;  /* 0x0000000000047947 */ /* 0x000fec0003800000 */
.L_x_12:
[----:B------:R-:W-:-:S07]  /*1250*/  IMAD.SHL.U32 R19, R0, 0x2, RZ ;  /* 0x0000000200137824 */ /* 0x000fce00078e00ff */
.L_x_15:
[----:B------:R-:W-:Y:S01]  /*1260*/  ULOP3.LUT UR6, UR47, 0x1, URZ, 0xfc, !UPT ;  /* 0x000000012f067892 */ /* 0x000fe2000f8efc3f */
[----:B------:R-:W-:Y:S01]  /*1270*/  LEA R0, R0, 0xbf, 0x7 ;  /* 0x000000bf00007811 */ /* 0x000fe200078e38ff */
[----:B------:R-:W-:Y:S02]  /*1280*/  ULDC UR4, c[0x0][0x28c] ;  /* 0x0000a30000047ab9 */ /* 0x000fe40000000800 */
[----:B------:R-:W-:Y:S01]  /*1290*/  UIADD3 UR4, UR4, 0x3f, URZ ;  /* 0x0000003f04047890 */ /* 0x000fe2000fffe03f */
[----:B------:R-:W-:Y:S01]  /*12a0*/  SHF.R.S32.HI R3, RZ, 0x1f, R0 ;  /* 0x0000001fff037819 */ /* 0x000fe20000011400 */
[----:B------:R-:W-:Y:S02]  /*12b0*/  UISETP.NE.AND UP0, UPT, UR6, 0x3, UPT ;  /* 0x000000030600788c */ /* 0x000fe4000bf05270 */
[----:B------:R-:W-:Y:S01]  /*12c0*/  USHF.R.S32.HI UR5, URZ, 0x1f, UR4 ;  /* 0x0000001f3f057899 */ /* 0x000fe20008011404 */
[----:B------:R-:W-:-:S03]  /*12d0*/  LEA.HI R3, R3, R0, RZ, 0x6 ;  /* 0x0000000003037211 */ /* 0x000fc600078f30ff */
[----:B------:R-:W-:Y:S01]  /*12e0*/  PLOP3.LUT P0, PT, PT, PT, UP0, 0x80, 0x0 ;  /* 0x000000000000781c */ /* 0x000fe20003f0f008 */
[----:B------:R-:W-:Y:S01]  /*12f0*/  ULEA.HI UR5, UR5, UR4, URZ, 0x6 ;  /* 0x0000000405057291 */ /* 0x000fe2000f8f303f */
[----:B------:R-:W-:-:S03]  /*1300*/  SHF.R.S32.HI R0, RZ, 0x6, R3 ;  /* 0x00000006ff007819 */ /* 0x000fc60000011403 */
[----:B------:R-:W-:-:S06]  /*1310*/  USHF.R.S32.HI UR5, URZ, 0x6, UR5 ;  /* 0x000000063f057899 */ /* 0x000fcc0008011405 */
[----:B------:R-:W-:Y:S02]  /*1320*/  VIMNMX R0, R0, UR5, PT ;  /* 0x0000000500007c48 */ /* 0x000fe4000bfe0100 */
[----:B------:R-:W-:Y:S05]  /*1330*/  @!P0 BRA `(.L_x_16) ;  /* 0x0000000000048947 */ /* 0x000fea0003800000 */
[----:B------:R-:W-:Y:S01]  /*1340*/  BPT.TRAP 0x1 ;  /* 0x000000040000795c */ /* 0x000fe20000300000 */
.L_x_16:
[----:B------:R-:W-:Y:S01]  /*1350*/  ULEA UR4, UR39, UR45, 0x3 ;  /* 0x0000002d27047291 */ /* 0x000fe2000f8e183f */
[----:B------:R-:W-:Y:S01]  /*1360*/  IMAD.U32 R3, RZ, RZ, UR38 ;  /* 0x00000026ff037e24 */ /* 0x000fe2000f8e00ff */
[----:B------:R-:W-:-:S04]  /*1370*/  UISETP.NE.AND UP0, UPT, UR46, 0x3, UPT ;  /* 0x000000032e00788c */ /* 0x000fc8000bf05270 */
[----:B------:R-:W-:Y:S02]  /*1380*/  SHF.L.U32 R3, R3, 0x1f, RZ ;  /* 0x0000001f03037819 */ /* 0x000fe400000006ff */
[----:B------:R-:W-:Y:S02]  /*1390*/  PLOP3.LUT P0, PT, PT, PT, UP0, 0x80, 0x0 ;  /* 0x000000000000781c */ /* 0x000fe40003f0f008 */
[----:B------:R-:W1:Y:S02]  /*13a0*/  SYNCS.PHASECHK.TRANS64.TRYWAIT P1, [UR4+0x12450], R3 ;  /* 0x01245003ff0075a7 */ /* 0x000e640008020144 */
[----:B-1----:R-:W-:Y:S09]  /*13b0*/  @!P1 BRA `(.L_x_17) ;  /* 0x0000007c00c89947 */ /* 0x002ff20003800000 */
.L_x_122:
[----:B------:R-:W-:Y:S05]  /*13c0*/  @!P0 BRA `(.L_x_18) ;  /* 0x0000000000048947 */ /* 0x000fea0003800000 */
[----:B------:R-:W-:Y:S01]  /*13d0*/  BPT.TRAP 0x1 ;  /* 0x000000040000795c */ /* 0x000fe20000300000 */
.L_x_18:
[----:B------:R-:W-:Y:S01]  /*13e0*/  ULEA UR22, UR37, UR45, 0x3 ;  /* 0x0000002d25167291 */ /* 0x000fe2000f8e183f */
[----:B-1----:R-:W-:Y:S01]  /*13f0*/  SHF.L.U32 R3, R22, 0x1f, RZ ;  /* 0x0000001f16037819 */ /* 0x002fe200000006ff */
[----:B------:R-:W-:Y:S01]  /*1400*/  UIADD3 UR23, UR45, 0x12490, URZ ;  /* 0x000124902d177890 */ /* 0x000fe2000fffe03f */
[----:B------:R-:W-:Y:S01]  /*1410*/  SHF.L.U32 R4, R88, 0x1f, RZ ;  /* 0x0000001f58047819 */ /* 0x000fe200000006ff */
[----:B------:R-:W-:Y:S02]  /*1420*/  ULEA UR4, UR49, 0xfffffff8, 0x3 ;  /* 0xfffffff831047891 */ /* 0x000fe4000f8e183f */
[----:B------:R-:W-:Y:S02]  /*1430*/  ULEA UR20, UR49, UR23, 0x3 ;  /* 0x0000001731147291 */ /* 0x000fe4000f8e183f */
[----:B------:R-:W-:Y:S01]  /*1440*/  ULOP3.LUT UR21, UR4, 0x8, URZ, 0xc, !UPT ;  /* 0x0000000804157892 */ /* 0x000fe2000f8e0c3f */
[----:B------:R-:W1:Y:S02]  /*1450*/  SYNCS.PHASECHK.TRANS64.TRYWAIT P1, [UR22+0x12400], R3 ;  /* 0x01240003ff0075a7 */ /* 0x000e640008020156 */
[----:B-1----:R-:W-:Y:S09]  /*1460*/  @!P1 BRA `(.L_x_19) ;  /* 0x0000007c00b49947 */ /* 0x002ff20003800000 */
.L_x_123:
[----:B------:R-:W2:Y:S02]  /*1470*/  SYNCS.PHASECHK.TRANS64.TRYWAIT P1, [UR20+-0x8], R4 ;  /* 0xfffff804ff0075a7 */ /* 0x000ea40008020154 */
[----:B--2---:R-:W-:Y:S05]  /*1480*/  @!P1 BRA `(.L_x_20) ;  /* 0x0000007c00c49947 */ /* 0x004fea0003800000 */
.L_x_124:
[----:B------:R-:W-:Y:S01]  /*1490*/  ULEA UR18, UR37, UR42, 0x9 ;  /* 0x0000002a25127291 */ /* 0x000fe2000f8e483f */
[----:B------:R-:W-:Y:S01]  /*14a0*/  WARPGROUP.ARRIVE ;  /* 0x00000000000079c5 */ /* 0x000fe20000000000 */
[----:B------:R-:W-:Y:S01]  /*14b0*/  ULEA UR16, UR39, UR43, 0x9 ;  /* 0x0000002b27107291 */ /* 0x000fe2000f8e483f */
[----:B-1----:R-:W-:Y:S01]  /*14c0*/  IMAD R3, R19, 0x40, R16 ;  /* 0x0000004013037824 */ /* 0x002fe200078e0210 */
[----:B------:R-:W-:Y:S01]  /*14d0*/  UMOV UR19, 0x40000040 ;  /* 0x4000004000137882 */ /* 0x000fe20000000000 */
[----:B------:R-:W-:Y:S01]  /*14e0*/  UMOV UR17, 0x40000040 ;  /* 0x4000004000117882 */ /* 0x000fe20000000000 */
[----:B------:R-:W-:Y:S01]  /*14f0*/  UIADD3 UR6, UR18, 0x2, URZ ;  /* 0x0000000212067890 */ /* 0x000fe2000fffe03f */
[C---:B------:R-:W-:Y:S01]  /*1500*/  IADD3 R4, R18.reuse, 0x8, RZ ;  /* 0x0000000812047810 */ /* 0x040fe20007ffe0ff */
[----:B------:R-:W-:Y:S01]  /*1510*/  UIADD3 UR4, UR16, 0x2, URZ ;  /* 0x0000000210047890 */ /* 0x000fe2000fffe03f */
[C---:B------:R-:W-:Y:S01]  /*1520*/  VIADD R5, R3.reuse, 0x8 ;  /* 0x0000000803057836 */ /* 0x040fe20000000000 */
[----:B------:R-:W-:Y:S01]  /*1530*/  UMOV UR7, 0x40000040 ;  /* 0x4000004000077882 */ /* 0x000fe20000000000 */
[----:B------:R-:W-:Y:S01]  /*1540*/  HGMMA.64x64x16.F32.BF16 R24, gdesc[UR16], RZ, !UPT, gsb0 ;  /* 0x00e00000101879f0 */ /* 0x000fe2000c0018ff */
[----:B------:R-:W-:Y:S01]  /*1550*/  UMOV UR5, 0x40000040 ;  /* 0x4000004000057882 */ /* 0x000fe20000000000 */
[----:B------:R-:W-:Y:S01]  /*1560*/  UIADD3 UR10, UR18, 0x4, URZ ;  /* 0x00000004120a7890 */ /* 0x000fe2000fffe03f */
[----:B------:R-:W-:Y:S01]  /*1570*/  ISETP.GE.AND P6, PT, R3, R4, PT ;  /* 0x000000040300720c */ /* 0x000fe20003fc6270 */
[----:B------:R-:W-:Y:S01]  /*1580*/  UIADD3 UR8, UR16, 0x4, URZ ;  /* 0x0000000410087890 */ /* 0x000fe2000fffe03f */
[C---:B------:R-:W-:Y:S01]  /*1590*/  VIADD R4, R18.reuse, 0x10 ;  /* 0x0000001012047836 */ /* 0x040fe20000000000 */
[----:B------:R-:W-:Y:S01]  /*15a0*/  UMOV UR11, 0x40000040 ;  /* 0x40000040000b7882 */ /* 0x000fe20000000000 */
[----:B------:R-:W-:Y:S01]  /*15b0*/  UMOV UR9, 0x40000040 ;  /* 0x4000004000097882 */ /* 0x000fe20000000000 */
[----:B------:R-:W-:Y:S01]  /*15c0*/  UIADD3 UR14, UR18, 0x6, URZ ;  /* 0x00000006120e7890 */ /* 0x000fe2000fffe03f */
[CC--:B------:R-:W-:Y:S01]  /*15d0*/  ISETP.GE.AND P1, PT, R5.reuse, R18.reuse, PT ;  /* 0x000000120500720c */ /* 0x0c0fe20003f26270 */
[----:B------:R-:W-:Y:S01]  /*15e0*/  UIADD3 UR12, UR16, 0x6, URZ ;  /* 0x00000006100c7890 */ /* 0x000fe2000fffe03f */
[----:B------:R-:W-:Y:S01]  /*15f0*/  ISETP.GT.AND P3, PT, R5, R18, PT ;  /* 0x000000120500720c */ /* 0x000fe20003f64270 */
[----:B------:R-:W-:Y:S01]  /*1600*/  UMOV UR15, 0x40000040 ;  /* 0x40000040000f7882 */ /* 0x000fe20000000000 */
[----:B------:R-:W-:Y:S01]  /*1610*/  UMOV UR13, 0x40000040 ;  /* 0x40000040000d7882 */ /* 0x000fe20000000000 */
[----:B------:R-:W-:Y:S01]  /*1620*/  ISETP.GE.AND P2, PT, R3, R4, PT ;  /* 0x000000040300720c */ /* 0x000fe20003f46270 */
[C---:B------:R-:W-:Y:S01]  /*1630*/  VIADD R6, R18.reuse, 0x9 ;  /* 0x0000000912067836 */ /* 0x040fe20000000000 */
[C---:B------:R-:W-:Y:S01]  /*1640*/  IADD3 R4, R18.reuse, 0x18, RZ ;  /* 0x0000001812047810 */ /* 0x040fe20007ffe0ff */
[----:B------:R-:W-:Y:S01]  /*1650*/  VIADD R8, R18, 0x11 ;  /* 0x0000001112087836 */ /* 0x000fe20000000000 */
[----:B------:R-:W-:-:S02]  /*1660*/  P2R R9, PR, RZ, 0x1 ;  /* 0x00000001ff097803 */ /* 0x000fc40000000000 */
[C---:B------:R-:W-:Y:S01]  /*1670*/  ISETP.GE.AND P5, PT, R3.reuse, R6, PT ;  /* 0x000000060300720c */ /* 0x040fe20003fa6270 */
[----:B------:R-:W-:Y:S01]  /*1680*/  VIADD R6, R18, 0x20 ;  /* 0x0000002012067836 */ /* 0x000fe20000000000 */
[----:B------:R-:W-:Y:S01]  /*1690*/  ISETP.GE.AND P4, PT, R3, R8, PT ;  /* 0x000000080300720c */ /* 0x000fe20003f86270 */
[----:B------:R-:W-:Y:S02]  /*16a0*/  WARPGROUP.DEPBAR.LE gsb0, 0x0 ;  /* 0x00008000000079c5 */ /* 0x000fe40000010000 */
[----:B------:R-:W-:-:S06]  /*16b0*/  WARPGROUP.ARRIVE ;  /* 0x00000000000079c5 */ /* 0x000fcc0000000000 */
[----:B------:R-:W-:Y:S01]  /*16c0*/  HGMMA.64x64x16.F32.BF16 R24, gdesc[UR4], R24, gsb0 ;  /* 0x00e00000041879f0 */ /* 0x000fe20008001818 */
[----:B------:R-:W-:Y:S02]  /*16d0*/  ULDC UR6, c[0x0][0x604] ;  /* 0x0001810000067ab9 */ /* 0x000fe40000000800 */
[----:B------:R-:W-:Y:S02]  /*16e0*/  WARPGROUP.DEPBAR.LE gsb0, 0x0 ;  /* 0x00008000000079c5 */ /* 0x000fe40000010000 */
[----:B------:R-:W-:-:S06]  /*16f0*/  WARPGROUP.ARRIVE ;  /* 0x00000000000079c5 */ /* 0x000fcc0000000000 */
[----:B------:R-:W-:Y:S03]  /*1700*/  HGMMA.64x64x16.F32.BF16 R24, gdesc[UR8], R24, gsb0 ;  /* 0x00e00000081879f0 */ /* 0x000fe60008001818 */
[----:B------:R-:W-:Y:S02]  /*1710*/  WARPGROUP.DEPBAR.LE gsb0, 0x0 ;  /* 0x00008000000079c5 */ /* 0x000fe40000010000 */
[----:B------:R-:W-:-:S06]  /*1720*/  WARPGROUP.ARRIVE ;  /* 0x00000000000079c5 */ /* 0x000fcc0000000000 */
[----:B------:R-:W-:Y:S03]  /*1730*/  HGMMA.64x64x16.F32.BF16 R24, gdesc[UR12], R24, gsb0 ;  /* 0x00e000000c1879f0 */ /* 0x000fe60008001818 */
[----:B------:R-:W-:Y:S02]  /*1740*/  WARPGROUP.DEPBAR.LE gsb0, 0x0 ;  /* 0x00008000000079c5 */ /* 0x000fe40000010000 */
[----:B------:R-:W-:Y:S02]  /*1750*/  FSEL R26, R26, -INF , P1 ;  /* 0xff8000001a1a7808 */ /* 0x000fe40000800000 */
[-C--:B------:R-:W-:Y:S02]  /*1760*/  ISETP.GE.AND P1, PT, R3, R18.reuse, PT ;  /* 0x000000120300720c */ /* 0x080fe40003f26270 */
[----:B------:R-:W-:Y:S02]  /*1770*/  FSEL R27, R27, -INF , P3 ;  /* 0xff8000001b1b7808 */ /* 0x000fe40001800000 */
[----:B------:R-:W-:-:S02]  /*1780*/  ISETP.GT.AND P3, PT, R3, R18, PT ;  /* 0x000000120300720c */ /* 0x000fc40003f64270 */
[----:B------:R-:W-:Y:S02]  /*1790*/  FSEL R24, R24, -INF , P1 ;  /* 0xff80000018187808 */ /* 0x000fe40000800000 */
[----:B------:R-:W-:Y:S02]  /*17a0*/  FSEL R30, R30, -INF , P1 ;  /* 0xff8000001e1e7808 */ /* 0x000fe40000800000 */
[----:B------:R-:W-:Y:S01]  /*17b0*/  ISETP.GE.AND P1, PT, R3, R4, PT ;  /* 0x000000040300720c */ /* 0x000fe20003f26270 */
[C---:B------:R-:W-:Y:S01]  /*17c0*/  VIADD R4, R18.reuse, 0x19 ;  /* 0x0000001912047836 */ /* 0x040fe20000000000 */
[----:B------:R-:W-:Y:S02]  /*17d0*/  FSEL R25, R25, -INF , P3 ;  /* 0xff80000019197808 */ /* 0x000fe40001800000 */
[----:B------:R-:W-:Y:S02]  /*17e0*/  FSEL R31, R31, -INF , P3 ;  /* 0xff8000001f1f7808 */ /* 0x000fe40001800000 */
[----:B------:R-:W-:Y:S01]  /*17f0*/  ISETP.GE.AND P3, PT, R3, R4, PT ;  /* 0x000000040300720c */ /* 0x000fe20003f66270 */
[----:B------:R-:W-:Y:S01]  /*1800*/  VIADD R4, R18, 0x21 ;  /* 0x0000002112047836 */ /* 0x000fe20000000000 */
[----:B------:R-:W-:-:S02]  /*1810*/  FSEL R28, R28, -INF , P6 ;  /* 0xff8000001c1c7808 */ /* 0x000fc40003000000 */
[----:B------:R-:W-:Y:S02]  /*1820*/  FMNMX R5, R24, R25, !PT ;  /* 0x0000001918057209 */ /* 0x000fe40007800000 */
[----:B------:R-:W-:Y:S02]  /*1830*/  FSEL R34, R34, -INF , P6 ;  /* 0xff80000022227808 */ /* 0x000fe40003000000 */
[----:B------:R-:W-:Y:S02]  /*1840*/  ISETP.GE.AND P6, PT, R3, R6, PT ;  /* 0x000000060300720c */ /* 0x000fe40003fc6270 */
[----:B------:R-:W-:Y:S02]  /*1850*/  FSEL R29, R29, -INF , P5 ;  /* 0xff8000001d1d7808 */ /* 0x000fe40002800000 */
[----:B------:R-:W-:Y:S02]  /*1860*/  FSEL R35, R35, -INF , P5 ;  /* 0xff80000023237808 */ /* 0x000fe40002800000 */
[----:B------:R-:W-:-:S02]  /*1870*/  FMNMX R6, R28, R5, !PT ;  /* 0x000000051c067209 */ /* 0x000fc40007800000 */
[----:B------:R-:W-:Y:S02]  /*1880*/  ISETP.GE.AND P5, PT, R3, R4, PT ;  /* 0x000000040300720c */ /* 0x000fe40003fa6270 */
[----:B------:R-:W-:Y:S02]  /*1890*/  IADD3 R4, R18, 0x28, RZ ;  /* 0x0000002812047810 */ /* 0x000fe40007ffe0ff */
[----:B------:R-:W-:Y:S02]  /*18a0*/  FSEL R32, R32, -INF , P2 ;  /* 0xff80000020207808 */ /* 0x000fe40001000000 */
[----:B------:R-:W-:Y:S02]  /*18b0*/  FMNMX R5, R29, R6, !PT ;  /* 0x000000061d057209 */ /* 0x000fe40007800000 */
[----:B------:R-:W-:Y:S02]  /*18c0*/  FSEL R38, R38, -INF , P2 ;  /* 0xff80000026267808 */ /* 0x000fe40001000000 */
[----:B------:R-:W-:Y:S01]  /*18d0*/  ISETP.GE.AND P2, PT, R3, R4, PT ;  /* 0x000000040300720c */ /* 0x000fe20003f46270 */
[----:B------:R-:W-:Y:S01]  /*18e0*/  VIADD R4, R18, 0x29 ;  /* 0x0000002912047836 */ /* 0x000fe20000000000 */
[----:B------:R-:W-:-:S02]  /*18f0*/  FSEL R33, R33, -INF , P4 ;  /* 0xff80000021217808 */ /* 0x000fc40002000000 */
[----:B------:R-:W-:Y:S02]  /*1900*/  FMNMX R6, R32, R5, !PT ;  /* 0x0000000520067209 */ /* 0x000fe40007800000 */
[----:B------:R-:W-:Y:S02]  /*1910*/  FSEL R39, R39, -INF , P4 ;  /* 0xff80000027277808 */ /* 0x000fe40002000000 */
[----:B------:R-:W-:Y:S01]  /*1920*/  ISETP.GE.AND P4, PT, R3, R4, PT ;  /* 0x000000040300720c */ /* 0x000fe20003f86270 */
[----:B------:R-:W-:Y:S01]  /*1930*/  VIADD R4, R18, 0x30 ;  /* 0x0000003012047836 */ /* 0x000fe20000000000 */
[----:B------:R-:W-:Y:S02]  /*1940*/  FSEL R36, R36, -INF , P1 ;  /* 0xff80000024247808 */ /* 0x000fe40000800000 */
[----:B------:R-:W-:Y:S02]  /*1950*/  FMNMX R5, R33, R6, !PT ;  /* 0x0000000621057209 */ /* 0x000fe40007800000 */
        /* <DEDUP_REMOVED lines=8> */
[----:B------:R-:W-:Y:S02]  /*19e0*/  ISETP.GE.AND P3, PT, R3, R4, PT ;  /* 0x000000040300720c */ /* 0x000fe40003f66270 */
[----:B------:R-:W-:Y:S02]  /*19f0*/  FSEL R41, R41, -INF , P5 ;  /* 0xff80000029297808 */ /* 0x000fe40002800000 */
[----:B------:R-:W-:Y:S02]  /*1a00*/  FMNMX R6, R40, R5, !PT ;  /* 0x0000000528067209 */ /* 0x000fe40007800000 */
[----:B------:R-:W-:Y:S02]  /*1a10*/  IADD3 R4, R18, 0x39, RZ ;  /* 0x0000003912047810 */ /* 0x000fe40007ffe0ff */
[----:B------:R-:W-:Y:S02]  /*1a20*/  FSEL R44, R44, -INF , P2 ;  /* 0xff8000002c2c7808 */ /* 0x000fe40001000000 */
[----:B------:R-:W-:-:S02]  /*1a30*/  FSEL R52, R52, -INF , P3 ;  /* 0xff80000034347808 */ /* 0x000fc40001800000 */
[----:B------:R-:W-:Y:S02]  /*1a40*/  FMNMX R5, R41, R6, !PT ;  /* 0x0000000629057209 */ /* 0x000fe40007800000 */
[----:B------:R-:W-:Y:S01]  /*1a50*/  ISETP.GE.AND P3, PT, R3, R4, PT ;  /* 0x000000040300720c */ /* 0x000fe20003f66270 */
[----:B------:R-:W-:Y:S01]  /*1a60*/  VIADD R4, R18, 0x31 ;  /* 0x0000003112047836 */ /* 0x000fe20000000000 */
[----:B------:R-:W-:Y:S02]  /*1a70*/  FSEL R45, R45, -INF , P4 ;  /* 0xff8000002d2d7808 */ /* 0x000fe40002000000 */
[----:B------:R-:W-:Y:S02]  /*1a80*/  FMNMX R6, R44, R5, !PT ;  /* 0x000000052c067209 */ /* 0x000fe40007800000 */
[----:B------:R-:W-:Y:S02]  /*1a90*/  FSEL R53, R53, -INF , P3 ;  /* 0xff80000035357808 */ /* 0x000fe40001800000 */
[----:B------:R-:W-:-:S02]  /*1aa0*/  ISETP.GE.AND P3, PT, R3, R4, PT ;  /* 0x000000040300720c */ /* 0x000fc40003f66270 */
[----:B------:R-:W-:Y:S02]  /*1ab0*/  FSEL R48, R48, -INF , P1 ;  /* 0xff80000030307808 */ /* 0x000fe40000800000 */
[----:B------:R-:W-:Y:S02]  /*1ac0*/  FMNMX R3, R45, R6, !PT ;  /* 0x000000062d037209 */ /* 0x000fe40007800000 */
[----:B------:R-:W-:Y:S02]  /*1ad0*/  FSEL R49, R49, -INF , P3 ;  /* 0xff80000031317808 */ /* 0x000fe40001800000 */
[----:B------:R-:W-:Y:S02]  /*1ae0*/  FMNMX R4, R48, R3, !PT ;  /* 0x0000000330047209 */ /* 0x000fe40007800000 */
[----:B------:R-:W-:Y:S02]  /*1af0*/  FSEL R46, R46, -INF , P6 ;  /* 0xff8000002e2e7808 */ /* 0x000fe40003000000 */
[----:B------:R-:W-:-:S02]  /*1b00*/  FMNMX R3, R49, R4, !PT ;  /* 0x0000000431037209 */ /* 0x000fc40007800000 */
[----:B------:R-:W-:Y:S02]  /*1b10*/  FSEL R47, R47, -INF , P5 ;  /* 0xff8000002f2f7808 */ /* 0x000fe40002800000 */
[----:B------:R-:W-:Y:S02]  /*1b20*/  FMNMX R4, R52, R3, !PT ;  /* 0x0000000334047209 */ /* 0x000fe40007800000 */
[----:B------:R-:W-:Y:S02]  /*1b30*/  FMNMX R3, R26, R27, !PT ;  /* 0x0000001b1a037209 */ /* 0x000fe40007800000 */
[----:B------:R-:W-:Y:S02]  /*1b40*/  FMNMX R5, R53, R4, !PT ;  /* 0x0000000435057209 */ /* 0x000fe40007800000 */
[----:B------:R-:W-:Y:S02]  /*1b50*/  FMNMX R6, R30, R3, !PT ;  /* 0x000000031e067209 */ /* 0x000fe40007800000 */
[----:B------:R-:W-:Y:S01]  /*1b60*/  FSEL R50, R50, -INF , P2 ;  /* 0xff80000032327808 */ /* 0x000fe20001000000 */
[----:B------:R-:W1:Y:S01]  /*1b70*/  SHFL.BFLY PT, R4, R5, 0x1, 0x1f ;  /* 0x0c201f0005047f89 */ /* 0x000e6200000e0000 */
[----:B------:R-:W-:-:S02]  /*1b80*/  FMNMX R3, R31, R6, !PT ;  /* 0x000000061f037209 */ /* 0x000fc40007800000 */
[----:B------:R-:W-:Y:S02]  /*1b90*/  FSEL R51, R51, -INF , P4 ;  /* 0xff80000033337808 */ /* 0x000fe40002000000 */
[----:B------:R-:W-:Y:S02]  /*1ba0*/  FMNMX R6, R34, R3, !PT ;  /* 0x0000000322067209 */ /* 0x000fe40007800000 */
[----:B------:R-:W-:Y:S02]  /*1bb0*/  FSEL R54, R54, -INF , P1 ;  /* 0xff80000036367808 */ /* 0x000fe40000800000 */
[----:B------:R-:W-:Y:S02]  /*1bc0*/  FMNMX R3, R35, R6, !PT ;  /* 0x0000000623037209 */ /* 0x000fe40007800000 */
[----:B------:R-:W-:Y:S02]  /*1bd0*/  FSEL R55, R55, -INF , P3 ;  /* 0xff80000037377808 */ /* 0x000fe40001800000 */
[----:B------:R-:W-:-:S04]  /*1be0*/  FMNMX R6, R38, R3, !PT ;  /* 0x0000000326067209 */ /* 0x000fc80007800000 */
[----:B------:R-:W-:-:S04]  /*1bf0*/  FMNMX R3, R39, R6, !PT ;  /* 0x0000000627037209 */ /* 0x000fc80007800000 */
[----:B------:R-:W-:Y:S02]  /*1c00*/  FMNMX R6, R42, R3, !PT ;  /* 0x000000032a067209 */ /* 0x000fe40007800000 */
[----:B-1----:R-:W-:Y:S02]  /*1c10*/  FMNMX R7, R5, R4, !PT ;  /* 0x0000000405077209 */ /* 0x002fe40007800000 */
[----:B------:R-:W-:-:S03]  /*1c20*/  FMNMX R3, R43, R6, !PT ;  /* 0x000000062b037209 */ /* 0x000fc60007800000 */
[----:B------:R-:W1:Y:S01]  /*1c30*/  SHFL.BFLY PT, R4, R7, 0x2, 0x1f ;  /* 0x0c401f0007047f89 */ /* 0x000e6200000e0000 */
[----:B------:R-:W-:-:S04]  /*1c40*/  FMNMX R6, R46, R3, !PT ;  /* 0x000000032e067209 */ /* 0x000fc80007800000 */
[----:B------:R-:W-:-:S04]  /*1c50*/  FMNMX R3, R47, R6, !PT ;  /* 0x000000062f037209 */ /* 0x000fc80007800000 */
[----:B------:R-:W-:-:S04]  /*1c60*/  FMNMX R6, R50, R3, !PT ;  /* 0x0000000332067209 */ /* 0x000fc80007800000 */
[----:B------:R-:W-:-:S04]  /*1c70*/  FMNMX R3, R51, R6, !PT ;  /* 0x0000000633037209 */ /* 0x000fc80007800000 */
[----:B------:R-:W-:-:S04]  /*1c80*/  FMNMX R6, R54, R3, !PT ;  /* 0x0000000336067209 */ /* 0x000fc80007800000 */
[----:B------:R-:W-:Y:S02]  /*1c90*/  FMNMX R6, R55, R6, !PT ;  /* 0x0000000637067209 */ /* 0x000fe40007800000 */
[----:B-1----:R-:W-:-:S03]  /*1ca0*/  FMNMX R4, R7, R4, !PT ;  /* 0x0000000407047209 */ /* 0x002fc60007800000 */
[----:B------:R-:W1:Y:S01]  /*1cb0*/  SHFL.BFLY PT, R3, R6, 0x1, 0x1f ;  /* 0x0c201f0006037f89 */ /* 0x000e6200000e0000 */
[----:B------:R-:W-:-:S04]  /*1cc0*/  FSETP.NEU.AND P0, PT, R4, -INF , PT ;  /* 0xff8000000400780b */ /* 0x000fc80003f0d000 */
[----:B------:R-:W-:Y:S02]  /*1cd0*/  FSEL R8, R4, RZ, P0 ;  /* 0x000000ff04087208 */ /* 0x000fe40000000000 */
[----:B------:R-:W-:-:S03]  /*1ce0*/  ISETP.NE.AND P0, PT, R9, RZ, PT ;  /* 0x000000ff0900720c */ /* 0x000fc60003f05270 */
[----:B------:R-:W-:-:S04]  /*1cf0*/  FMUL R8, R8, UR6 ;  /* 0x0000000608087c20 */ /* 0x000fc80008400000 */
[--C-:B------:R-:W-:Y:S01]  /*1d00*/  FFMA R24, R24, UR6, -R8.reuse ;  /* 0x0000000618187c23 */ /* 0x100fe20008000808 */
[--C-:B------:R-:W-:Y:S01]  /*1d10*/  FFMA R25, R25, UR6, -R8.reuse ;  /* 0x0000000619197c23 */ /* 0x100fe20008000808 */
[--C-:B------:R-:W-:Y:S01]  /*1d20*/  FFMA R36, R36, UR6, -R8.reuse ;  /* 0x0000000624247c23 */ /* 0x100fe20008000808 */
[--C-:B------:R-:W-:Y:S01]  /*1d30*/  FFMA R29, R29, UR6, -R8.reuse ;  /* 0x000000061d1d7c23 */ /* 0x100fe20008000808 */
[--C-:B------:R-:W-:Y:S01]  /*1d40*/  FFMA R32, R32, UR6, -R8.reuse ;  /* 0x0000000620207c23 */ /* 0x100fe20008000808 */
[----:B------:R-:W-:Y:S01]  /*1d50*/  FSETP.GEU.AND P5, PT, R24, -126, PT ;  /* 0xc2fc00001800780b */ /* 0x000fe20003fae000 */
[--C-:B------:R-:W-:Y:S01]  /*1d60*/  FFMA R33, R33, UR6, -R8.reuse ;  /* 0x0000000621217c23 */ /* 0x100fe20008000808 */
[----:B------:R-:W-:Y:S01]  /*1d70*/  FSETP.GEU.AND P2, PT, R25, -126, PT ;  /* 0xc2fc00001900780b */ /* 0x000fe20003f4e000 */
[--C-:B------:R-:W-:Y:S01]  /*1d80*/  FFMA R37, R37, UR6, -R8.reuse ;  /* 0x0000000625257c23 */ /* 0x100fe20008000808 */
[--C-:B------:R-:W-:Y:S01]  /*1d90*/  FFMA R28, R28, UR6, -R8.reuse ;  /* 0x000000061c1c7c23 */ /* 0x100fe20008000808 */
[----:B-1----:R-:W-:Y:S01]  /*1da0*/  FMNMX R3, R6, R3, !PT ;  /* 0x0000000306037209 */ /* 0x002fe20007800000 */
[--C-:B------:R-:W-:Y:S01]  /*1db0*/  FFMA R41, R41, UR6, -R8.reuse ;  /* 0x0000000629297c23 */ /* 0x100fe20008000808 */
[----:B------:R-:W-:Y:S01]  /*1dc0*/  FSETP.GEU.AND P4, PT, R29, -126, PT ;  /* 0xc2fc00001d00780b */ /* 0x000fe20003f8e000 */
[--C-:B------:R-:W-:Y:S01]  /*1dd0*/  FFMA R44, R44, UR6, -R8.reuse ;  /* 0x000000062c2c7c23 */ /* 0x100fe20008000808 */
[----:B------:R-:W-:Y:S01]  /*1de0*/  FSETP.GEU.AND P3, PT, R32, -126, PT ;  /* 0xc2fc00002000780b */ /* 0x000fe20003f6e000 */
[----:B------:R-:W1:Y:S01]  /*1df0*/  SHFL.BFLY PT, R6, R3, 0x2, 0x1f ;  /* 0x0c401f0003067f89 */ /* 0x000e6200000e0000 */
[----:B------:R-:W-:Y:S01]  /*1e00*/  FSETP.GEU.AND P1, PT, R33, -126, PT ;  /* 0xc2fc00002100780b */ /* 0x000fe20003f2e000 */
[--C-:B------:R-:W-:Y:S01]  /*1e10*/  FFMA R45, R45, UR6, -R8.reuse ;  /* 0x000000062d2d7c23 */ /* 0x100fe20008000808 */
[----:B------:R-:W-:Y:S01]  /*1e20*/  @!P5 FMUL R24, R24, 0.5 ;  /* 0x3f0000001818d820 */ /* 0x000fe20000400000 */
[----:B------:R-:W-:Y:S01]  /*1e30*/  FSETP.GEU.AND P6, PT, R28, -126, PT ;  /* 0xc2fc00001c00780b */ /* 0x000fe20003fce000 */
[----:B------:R-:W-:Y:S01]  /*1e40*/  @!P2 FMUL R25, R25, 0.5 ;  /* 0x3f0000001919a820 */ /* 0x000fe20000400000 */
[--C-:B------:R-:W-:Y:S01]  /*1e50*/  FFMA R48, R48, UR6, -R8.reuse ;  /* 0x0000000630307c23 */ /* 0x100fe20008000808 */
[--C-:B------:R-:W-:Y:S01]  /*1e60*/  FFMA R49, R49, UR6, -R8.reuse ;  /* 0x0000000631317c23 */ /* 0x100fe20008000808 */
[--C-:B------:R-:W-:Y:S01]  /*1e70*/  FFMA R40, R40, UR6, -R8.reuse ;  /* 0x0000000628287c23 */ /* 0x100fe20008000808 */
[----:B------:R-:W2:Y:S01]  /*1e80*/  MUFU.EX2 R24, R24 ;  /* 0x0000001800187308 */ /* 0x000ea20000000800 */
[----:B------:R-:W-:Y:S01]  /*1e90*/  @!P4 FMUL R29, R29, 0.5 ;  /* 0x3f0000001d1dc820 */ /* 0x000fe20000400000 */
[--C-:B------:R-:W-:Y:S01]  /*1ea0*/  FFMA R52, R52, UR6, -R8.reuse ;  /* 0x0000000634347c23 */ /* 0x100fe20008000808 */
[----:B------:R-:W-:Y:S01]  /*1eb0*/  @!P3 FMUL R32, R32, 0.5 ;  /* 0x3f0000002020b820 */ /* 0x000fe20000400000 */
[----:B------:R-:W-:Y:S01]  /*1ec0*/  FFMA R53, R53, UR6, -R8 ;  /* 0x0000000635357c23 */ /* 0x000fe20008000808 */
[----:B------:R-:W-:-:S03]  /*1ed0*/  @!P1 FMUL R33, R33, 0.5 ;  /* 0x3f00000021219820 */ /* 0x000fc60000400000 */
[----:B------:R-:W3:Y:S01]  /*1ee0*/  MUFU.EX2 R25, R25 ;  /* 0x0000001900197308 */ /* 0x000ee20000000800 */
[----:B------:R-:W-:Y:S01]  /*1ef0*/  @!P6 FMUL R28, R28, 0.5 ;  /* 0x3f0000001c1ce820 */ /* 0x000fe20000400000 */
[----:B-1----:R-:W-:-:S06]  /*1f00*/  FMNMX R5, R3, R6, !PT ;  /* 0x0000000603057209 */ /* 0x002fcc0007800000 */
[----:B------:R-:W1:Y:S01]  /*1f10*/  MUFU.EX2 R29, R29 ;  /* 0x0000001d001d7308 */ /* 0x000e620000000800 */
[----:B--2---:R-:W-:Y:S01]  /*1f20*/  @!P5 FMUL R24, R24, R24 ;  /* 0x000000181818d220 */ /* 0x004fe20000400000 */
[----:B------:R-:W-:-:S06]  /*1f30*/  FSETP.GEU.AND P5, PT, R36, -126, PT ;  /* 0xc2fc00002400780b */ /* 0x000fcc0003fae000 */
[----:B------:R-:W2:Y:S01]  /*1f40*/  MUFU.EX2 R32, R32 ;  /* 0x0000002000207308 */ /* 0x000ea20000000800 */
[----:B---3--:R-:W-:Y:S01]  /*1f50*/  @!P2 FMUL R25, R25, R25 ;  /* 0x000000191919a220 */ /* 0x008fe20000400000 */
[----:B------:R-:W-:-:S05]  /*1f60*/  FSETP.GEU.AND P2, PT, R37, -126, PT ;  /* 0xc2fc00002500780b */ /* 0x000fca0003f4e000 */
[----:B------:R-:W-:Y:S01]  /*1f70*/  @!P5 FMUL R36, R36, 0.5 ;  /* 0x3f0000002424d820 */ /* 0x000fe20000400000 */
[----:B------:R-:W3:Y:S01]  /*1f80*/  MUFU.EX2 R33, R33 ;  /* 0x0000002100217308 */ /* 0x000ee20000000800 */
[----:B-1----:R-:W-:Y:S01]  /*1f90*/  @!P4 FMUL R29, R29, R29 ;  /* 0x0000001d1d1dc220 */ /* 0x002fe20000400000 */
[----:B------:R-:W-:-:S05]  /*1fa0*/  FSETP.GEU.AND P4, PT, R41, -126, PT ;  /* 0xc2fc00002900780b */ /* 0x000fca0003f8e000 */
[----:B------:R-:W-:Y:S01]  /*1fb0*/  @!P2 FMUL R37, R37, 0.5 ;  /* 0x3f0000002525a820 */ /* 0x000fe20000400000 */
[----:B------:R-:W1:Y:S01]  /*1fc0*/  MUFU.EX2 R36, R36 ;  /* 0x0000002400247308 */ /* 0x000e620000000800 */
[----:B--2---:R-:W-:Y:S01]  /*1fd0*/  @!P3 FMUL R32, R32, R32 ;  /* 0x000000202020b220 */ /* 0x004fe20000400000 */
[----:B------:R-:W-:-:S05]  /*1fe0*/  FSETP.GEU.AND P3, PT, R44, -126, PT ;  /* 0xc2fc00002c00780b */ /* 0x000fca0003f6e000 */
[----:B------:R-:W-:Y:S01]  /*1ff0*/  @!P4 FMUL R41, R41, 0.5 ;  /* 0x3f0000002929c820 */ /* 0x000fe20000400000 */
[----:B------:R-:W2:Y:S01]  /*2000*/  MUFU.EX2 R37, R37 ;  /* 0x0000002500257308 */ /* 0x000ea20000000800 */
[----:B---3--:R-:W-:Y:S01]  /*2010*/  @!P1 FMUL R33, R33, R33 ;  /* 0x0000002121219220 */ /* 0x008fe20000400000 */
[----:B------:R-:W-:-:S05]  /*2020*/  FSETP.GEU.AND P1, PT, R45, -126, PT ;  /* 0xc2fc00002d00780b */ /* 0x000fca0003f2e000 */
[----:B------:R-:W-:Y:S01]  /*2030*/  @!P3 FMUL R44, R44, 0.5 ;  /* 0x3f0000002c2cb820 */ /* 0x000fe20000400000 */
[----:B------:R-:W3:Y:S01]  /*2040*/  MUFU.EX2 R28, R28 ;  /* 0x0000001c001c7308 */ /* 0x000ee20000000800 */
[----:B-1----:R-:W-:Y:S01]  /*2050*/  @!P5 FMUL R36, R36, R36 ;  /* 0x000000242424d220 */ /* 0x002fe20000400000 */
[----:B------:R-:W-:-:S04]  /*2060*/  FSETP.NEU.AND P5, PT, R5, -INF , PT ;  /* 0xff8000000500780b */ /* 0x000fc80003fad000 */
[----:B------:R-:W-:Y:S01]  /*2070*/  FSEL R3, R5, RZ, P5 ;  /* 0x000000ff05037208 */ /* 0x000fe20002800000 */
[----:B------:R-:W-:Y:S01]  /*2080*/  @!P1 FMUL R45, R45, 0.5 ;  /* 0x3f0000002d2d9820 */ /* 0x000fe20000400000 */
[----:B------:R-:W-:Y:S01]  /*2090*/  FSETP.GEU.AND P5, PT, R49, -126, PT ;  /* 0xc2fc00003100780b */ /* 0x000fe20003fae000 */
[----:B--2---:R-:W-:Y:S01]  /*20a0*/  @!P2 FMUL R37, R37, R37 ;  /* 0x000000252525a220 */ /* 0x004fe20000400000 */
[----:B------:R-:W-:Y:S01]  /*20b0*/  FSETP.GEU.AND P2, PT, R48, -126, PT ;  /* 0xc2fc00003000780b */ /* 0x000fe20003f4e000 */
[----:B------:R-:W1:Y:S01]  /*20c0*/  MUFU.EX2 R10, R41 ;  /* 0x00000029000a7308 */ /* 0x000e620000000800 */
[----:B------:R-:W-:-:S04]  /*20d0*/  FMUL R3, R3, UR6 ;  /* 0x0000000603037c20 */ /* 0x000fc80008400000 */
[--C-:B------:R-:W-:Y:S01]  /*20e0*/  FFMA R26, R26, UR6, -R3.reuse ;  /* 0x000000061a1a7c23 */ /* 0x100fe20008000803 */
[----:B---3--:R-:W-:Y:S01]  /*20f0*/  @!P6 FMUL R28, R28, R28 ;  /* 0x0000001c1c1ce220 */ /* 0x008fe20000400000 */
[----:B------:R-:W-:Y:S01]  /*2100*/  FSETP.GEU.AND P6, PT, R40, -126, PT ;  /* 0xc2fc00002800780b */ /* 0x000fe20003fce000 */
[----:B------:R-:W2:Y:S01]  /*2110*/  MUFU.EX2 R9, R44 ;  /* 0x0000002c00097308 */ /* 0x000ea20000000800 */
[--C-:B------:R-:W-:Y:S01]  /*2120*/  FFMA R27, R27, UR6, -R3.reuse ;  /* 0x000000061b1b7c23 */ /* 0x100fe20008000803 */
[----:B------:R-:W-:Y:S01]  /*2130*/  @!P5 FMUL R49, R49, 0.5 ;  /* 0x3f0000003131d820 */ /* 0x000fe20000400000 */
[--C-:B------:R-:W-:Y:S01]  /*2140*/  FFMA R30, R30, UR6, -R3.reuse ;  /* 0x000000061e1e7c23 */ /* 0x100fe20008000803 */
[----:B------:R-:W-:Y:S01]  /*2150*/  @!P2 FMUL R48, R48, 0.5 ;  /* 0x3f0000003030a820 */ /* 0x000fe20000400000 */
[--C-:B------:R-:W-:Y:S01]  /*2160*/  FFMA R31, R31, UR6, -R3.reuse ;  /* 0x000000061f1f7c23 */ /* 0x100fe20008000803 */
[--C-:B------:R-:W-:Y:S01]  /*2170*/  FFMA R6, R35, UR6, -R3.reuse ;  /* 0x0000000623067c23 */ /* 0x100fe20008000803 */
[--C-:B------:R-:W-:Y:S01]  /*2180*/  FFMA R38, R38, UR6, -R3.reuse ;  /* 0x0000000626267c23 */ /* 0x100fe20008000803 */
[----:B------:R-:W3:Y:S01]  /*2190*/  MUFU.EX2 R12, R45 ;  /* 0x0000002d000c7308 */ /* 0x000ee20000000800 */
[----:B-1----:R-:W-:Y:S01]  /*21a0*/  @!P4 FMUL R10, R10, R10 ;  /* 0x0000000a0a0ac220 */ /* 0x002fe20000400000 */
[----:B------:R-:W-:Y:S01]  /*21b0*/  FSETP.GEU.AND P4, PT, R53, -126, PT ;  /* 0xc2fc00003500780b */ /* 0x000fe20003f8e000 */
[--C-:B------:R-:W-:Y:S01]  /*21c0*/  FFMA R39, R39, UR6, -R3.reuse ;  /* 0x0000000627277c23 */ /* 0x100fe20008000803 */
[----:B------:R-:W-:Y:S01]  /*21d0*/  @!P6 FMUL R40, R40, 0.5 ;  /* 0x3f0000002828e820 */ /* 0x000fe20000400000 */
[--C-:B------:R-:W-:Y:S01]  /*21e0*/  FFMA R43, R43, UR6, -R3.reuse ;  /* 0x000000062b2b7c23 */ /* 0x100fe20008000803 */
[--C-:B------:R-:W-:Y:S01]  /*21f0*/  FFMA R34, R34, UR6, -R3.reuse ;  /* 0x0000000622227c23 */ /* 0x100fe20008000803 */
[--C-:B------:R-:W-:Y:S01]  /*2200*/  FFMA R47, R47, UR6, -R3.reuse ;  /* 0x000000062f2f7c23 */ /* 0x100fe20008000803 */
[----:B------:R-:W1:Y:S01]  /*2210*/  MUFU.EX2 R11, R48 ;  /* 0x00000030000b7308 */ /* 0x000e620000000800 */
[----:B--2---:R-:W-:Y:S01]  /*2220*/  @!P3 FMUL R9, R9, R9 ;  /* 0x000000090909b220 */ /* 0x004fe20000400000 */
[----:B------:R-:W-:Y:S01]  /*2230*/  FSETP.GEU.AND P3, PT, R26, -126, PT ;  /* 0xc2fc00001a00780b */ /* 0x000fe20003f6e000 */
[--C-:B------:R-:W-:Y:S01]  /*2240*/  FFMA R50, R50, UR6, -R3.reuse ;  /* 0x0000000632327c23 */ /* 0x100fe20008000803 */
[--C-:B------:R-:W-:Y:S01]  /*2250*/  FFMA R51, R51, UR6, -R3.reuse ;  /* 0x0000000633337c23 */ /* 0x100fe20008000803 */
[----:B------:R-:W-:-:S02]  /*2260*/  FFMA R54, R54, UR6, -R3 ;  /* 0x0000000636367c23 */ /* 0x000fc40008000803 */
[----:B------:R-:W-:Y:S01]  /*2270*/  @!P4 FMUL R53, R53, 0.5 ;  /* 0x3f0000003535c820 */ /* 0x000fe20000400000 */
[----:B------:R-:W2:Y:S01]  /*2280*/  MUFU.EX2 R8, R49 ;  /* 0x0000003100087308 */ /* 0x000ea20000000800 */
[----:B---3--:R-:W-:Y:S01]  /*2290*/  @!P1 FMUL R12, R12, R12 ;  /* 0x0000000c0c0c9220 */ /* 0x008fe20000400000 */
[----:B------:R-:W-:-:S05]  /*22a0*/  FSETP.GEU.AND P1, PT, R27, -126, PT ;  /* 0xc2fc00001b00780b */ /* 0x000fca0003f2e000 */
[----:B------:R-:W-:Y:S01]  /*22b0*/  @!P3 FMUL R26, R26, 0.5 ;  /* 0x3f0000001a1ab820 */ /* 0x000fe20000400000 */
[----:B------:R-:W3:Y:S01]  /*22c0*/  MUFU.EX2 R7, R40 ;  /* 0x0000002800077308 */ /* 0x000ee20000000800 */
[----:B-1----:R-:W-:Y:S01]  /*22d0*/  @!P2 FMUL R11, R11, R11 ;  /* 0x0000000b0b0ba220 */ /* 0x002fe20000400000 */
[----:B------:R-:W-:-:S03]  /*22e0*/  FSETP.GEU.AND P2, PT, R30, -126, PT ;  /* 0xc2fc00001e00780b */ /* 0x000fc60003f4e000 */
[----:B------:R-:W-:Y:S02]  /*22f0*/  FADD R41, R32, R11 ;  /* 0x0000000b20297221 */ /* 0x000fe40000000000 */
[----:B------:R-:W-:Y:S01]  /*2300*/  @!P1 FMUL R27, R27, 0.5 ;  /* 0x3f0000001b1b9820 */ /* 0x000fe20000400000 */
[----:B------:R-:W1:Y:S01]  /*2310*/  MUFU.EX2 R14, R53 ;  /* 0x00000035000e7308 */ /* 0x000e620000000800 */
[----:B--2---:R-:W-:Y:S01]  /*2320*/  @!P5 FMUL R8, R8, R8 ;  /* 0x000000080808d220 */ /* 0x004fe20000400000 */
[----:B------:R-:W-:-:S03]  /*2330*/  FSETP.GEU.AND P5, PT, R31, -126, PT ;  /* 0xc2fc00001f00780b */ /* 0x000fc60003fae000 */
[----:B------:R-:W-:Y:S02]  /*2340*/  FADD R45, R33, R8 ;  /* 0x00000008212d7221 */ /* 0x000fe40000000000 */
[----:B------:R-:W-:Y:S01]  /*2350*/  @!P2 FMUL R30, R30, 0.5 ;  /* 0x3f0000001e1ea820 */ /* 0x000fe20000400000 */
[----:B------:R2:W4:Y:S01]  /*2360*/  MUFU.EX2 R15, R26 ;  /* 0x0000001a000f7308 */ /* 0x0005220000000800 */
[----:B---3--:R-:W-:Y:S01]  /*2370*/  @!P6 FMUL R7, R7, R7 ;  /* 0x000000070707e220 */ /* 0x008fe20000400000 */
[----:B------:R-:W-:-:S05]  /*2380*/  FSETP.GEU.AND P6, PT, R52, -126, PT ;  /* 0xc2fc00003400780b */ /* 0x000fca0003fce000 */
[----:B------:R-:W-:Y:S01]  /*2390*/  @!P5 FMUL R31, R31, 0.5 ;  /* 0x3f0000001f1fd820 */ /* 0x000fe20000400000 */
[----:B------:R3:W5:Y:S01]  /*23a0*/  MUFU.EX2 R20, R27 ;  /* 0x0000001b00147308 */ /* 0x0007620000000800 */
[----:B--2---:R-:W-:Y:S01]  /*23b0*/  FFMA R26, R42, UR6, -R3 ;  /* 0x000000062a1a7c23 */ /* 0x004fe20008000803 */
[----:B-1----:R-:W-:Y:S01]  /*23c0*/  @!P4 FMUL R14, R14, R14 ;  /* 0x0000000e0e0ec220 */ /* 0x002fe20000400000 */
[----:B------:R-:W-:-:S03]  /*23d0*/  FSETP.GEU.AND P4, PT, R6, -126, PT ;  /* 0xc2fc00000600780b */ /* 0x000fc60003f8e000 */
[----:B------:R-:W-:Y:S01]  /*23e0*/  FADD R49, R37, R14 ;  /* 0x0000000e25317221 */ /* 0x000fe20000000000 */
[----:B------:R-:W-:Y:S01]  /*23f0*/  @!P6 FMUL R52, R52, 0.5 ;  /* 0x3f0000003434e820 */ /* 0x000fe20000400000 */
[----:B------:R1:W2:Y:S01]  /*2400*/  MUFU.EX2 R21, R30 ;  /* 0x0000001e00157308 */ /* 0x0002a20000000800 */
[----:B----4-:R-:W-:Y:S01]  /*2410*/  @!P3 FMUL R15, R15, R15 ;  /* 0x0000000f0f0fb220 */ /* 0x010fe20000400000 */
[----:B------:R-:W-:Y:S01]  /*2420*/  FSETP.GEU.AND P3, PT, R38, -126, PT ;  /* 0xc2fc00002600780b */ /* 0x000fe20003f6e000 */
[--C-:B---3--:R-:W-:Y:S01]  /*2430*/  FFMA R27, R46, UR6, -R3.reuse ;  /* 0x000000062e1b7c23 */ /* 0x108fe20008000803 */
[----:B------:R-:W-:-:S04]  /*2440*/  FFMA R3, R55, UR6, -R3 ;  /* 0x0000000637037c23 */ /* 0x000fc80008000803 */
[----:B------:R-:W3:Y:S01]  /*2450*/  MUFU.EX2 R40, R31 ;  /* 0x0000001f00287308 */ /* 0x000ee20000000800 */
[----:B-----5:R-:W-:Y:S01]  /*2460*/  @!P1 FMUL R20, R20, R20 ;  /* 0x0000001414149220 */ /* 0x020fe20000400000 */
[----:B------:R-:W-:Y:S01]  /*2470*/  FSETP.GEU.AND P1, PT, R39, -126, PT ;  /* 0xc2fc00002700780b */ /* 0x000fe20003f2e000 */
[----:B------:R-:W-:Y:S01]  /*2480*/  @!P4 FMUL R6, R6, 0.5 ;  /* 0x3f0000000606c820 */ /* 0x000fe20000400000 */
[----:B-1----:R-:W-:-:S03]  /*2490*/  FADD R30, R29, R12 ;  /* 0x0000000c1d1e7221 */ /* 0x002fc60000000000 */
[----:B------:R-:W-:Y:S01]  /*24a0*/  @!P3 FMUL R38, R38, 0.5 ;  /* 0x3f0000002626b820 */ /* 0x000fe20000400000 */
[----:B------:R-:W1:Y:S01]  /*24b0*/  MUFU.EX2 R13, R52 ;  /* 0x00000034000d7308 */ /* 0x000e620000000800 */
[----:B--2---:R-:W-:Y:S01]  /*24c0*/  @!P2 FMUL R21, R21, R21 ;  /* 0x000000151515a220 */ /* 0x004fe20000400000 */
[----:B------:R-:W-:Y:S01]  /*24d0*/  FSETP.GEU.AND P2, PT, R26, -126, PT ;  /* 0xc2fc00001a00780b */ /* 0x000fe20003f4e000 */
[----:B------:R-:W-:-:S04]  /*24e0*/  FADD R49, R30, R49 ;  /* 0x000000311e317221 */ /* 0x000fc80000000000 */
[----:B------:R-:W-:Y:S01]  /*24f0*/  @!P1 FMUL R39, R39, 0.5 ;  /* 0x3f00000027279820 */ /* 0x000fe20000400000 */
[----:B------:R2:W4:Y:S01]  /*2500*/  MUFU.EX2 R42, R6 ;  /* 0x00000006002a7308 */ /* 0x0005220000000800 */
[----:B---3--:R-:W-:Y:S01]  /*2510*/  @!P5 FMUL R40, R40, R40 ;  /* 0x000000282828d220 */ /* 0x008fe20000400000 */
[----:B------:R-:W-:-:S05]  /*2520*/  FSETP.GEU.AND P5, PT, R43, -126, PT ;  /* 0xc2fc00002b00780b */ /* 0x000fca0003fae000 */
[----:B------:R-:W-:Y:S01]  /*2530*/  @!P2 FMUL R26, R26, 0.5 ;  /* 0x3f0000001a1aa820 */ /* 0x000fe20000400000 */
[----:B------:R-:W3:Y:S01]  /*2540*/  MUFU.EX2 R31, R38 ;  /* 0x00000026001f7308 */ /* 0x000ee20000000800 */
[----:B-1----:R-:W-:Y:S01]  /*2550*/  @!P6 FMUL R13, R13, R13 ;  /* 0x0000000d0d0de220 */ /* 0x002fe20000400000 */
[----:B------:R-:W-:Y:S01]  /*2560*/  FSETP.GEU.AND P6, PT, R34, -126, PT ;  /* 0xc2fc00002200780b */ /* 0x000fe20003fce000 */
[----:B--2---:R-:W-:Y:S01]  /*2570*/  FADD R6, R24, R7 ;  /* 0x0000000718067221 */ /* 0x004fe20000000000 */
[----:B------:R-:W-:-:S03]  /*2580*/  F2FP.BF16.F32.PACK_AB R24, R25, R24 ;  /* 0x000000181918723e */ /* 0x000fc600000010ff */
[----:B------:R-:W-:Y:S01]  /*2590*/  @!P5 FMUL R43, R43, 0.5 ;  /* 0x3f0000002b2bd820 */ /* 0x000fe20000400000 */
[----:B------:R-:W1:Y:S01]  /*25a0*/  MUFU.EX2 R44, R39 ;  /* 0x00000027002c7308 */ /* 0x000e620000000800 */
[----:B----4-:R-:W-:Y:S01]  /*25b0*/  @!P4 FMUL R42, R42, R42 ;  /* 0x0000002a2a2ac220 */ /* 0x010fe20000400000 */
[----:B------:R-:W-:Y:S01]  /*25c0*/  FSETP.GEU.AND P4, PT, R47, -126, PT ;  /* 0xc2fc00002f00780b */ /* 0x000fe20003f8e000 */
[----:B------:R-:W-:-:S04]  /*25d0*/  FADD R6, R6, R41 ;  /* 0x0000002906067221 */ /* 0x000fc80000000000 */
[----:B------:R-:W-:Y:S01]  /*25e0*/  @!P6 FMUL R34, R34, 0.5 ;  /* 0x3f0000002222e820 */ /* 0x000fe20000400000 */
[----:B------:R2:W4:Y:S01]  /*25f0*/  MUFU.EX2 R46, R26 ;  /* 0x0000001a002e7308 */ /* 0x0005220000000800 */
[----:B---3--:R-:W-:Y:S01]  /*2600*/  @!P3 FMUL R31, R31, R31 ;  /* 0x0000001f1f1fb220 */ /* 0x008fe20000400000 */
[----:B------:R-:W-:-:S05]  /*2610*/  FSETP.GEU.AND P3, PT, R50, -126, PT ;  /* 0xc2fc00003200780b */ /* 0x000fca0003f6e000 */
[----:B------:R-:W-:Y:S01]  /*2620*/  @!P4 FMUL R47, R47, 0.5 ;  /* 0x3f0000002f2fc820 */ /* 0x000fe20000400000 */
[----:B------:R3:W5:Y:S01]  /*2630*/  MUFU.EX2 R35, R34 ;  /* 0x0000002200237308 */ /* 0x0007620000000800 */
        /* <DEDUP_REMOVED lines=8> */
[----:B------:R-:W-:Y:S01]  /*26c0*/  FADD R26, R26, R45 ;  /* 0x0000002d1a1a7221 */ /* 0x000fe20000000000 */
[----:B---3--:R-:W-:-:S03]  /*26d0*/  FADD R34, R36, R13 ;  /* 0x0000000d24227221 */ /* 0x008fc60000000000 */
[----:B------:R-:W-:Y:S01]  /*26e0*/  @!P1 FMUL R51, R51, 0.5 ;  /* 0x3f00000033339820 */ /* 0x000fe20000400000 */
[----:B------:R-:W2:Y:S01]  /*26f0*/  MUFU.EX2 R47, R47 ;  /* 0x0000002f002f7308 */ /* 0x000ea20000000800 */
[----:B-----5:R-:W-:Y:S01]  /*2700*/  @!P6 FMUL R35, R35, R35 ;  /* 0x000000232323e220 */ /* 0x020fe20000400000 */
[----:B------:R-:W-:Y:S01]  /*2710*/  FSETP.GEU.AND P6, PT, R27, -126, PT ;  /* 0xc2fc00001b00780b */ /* 0x000fe20003fce000 */
[----:B------:R-:W-:Y:S01]  /*2720*/  FADD R49, R26, R49 ;  /* 0x000000311a317221 */ /* 0x000fe20000000000 */
[----:B------:R-:W-:Y:S01]  /*2730*/  IMAD.U32 R26, RZ, RZ, UR21 ;  /* 0x00000015ff1a7e24 */ /* 0x000fe2000f8e00ff */
[----:B------:R-:W-:Y:S02]  /*2740*/  UIADD3 UR21, UR37, 0x1, URZ ;  /* 0x0000000125157890 */ /* 0x000fe4000fffe03f */
[----:B------:R-:W-:Y:S01]  /*2750*/  @!P2 FMUL R54, R54, 0.5 ;  /* 0x3f0000003636a820 */ /* 0x000fe20000400000 */
[----:B------:R-:W3:Y:S01]  /*2760*/  MUFU.EX2 R50, R50 ;  /* 0x0000003200327308 */ /* 0x000ee20000000800 */
[----:B-1----:R-:W-:Y:S01]  /*2770*/  @!P5 FMUL R43, R43, R43 ;  /* 0x0000002b2b2bd220 */ /* 0x002fe20000400000 */
[----:B------:R-:W-:Y:S01]  /*2780*/  FSETP.GEU.AND P5, PT, R3, -126, PT ;  /* 0xc2fc00000300780b */ /* 0x000fe20003fae000 */
[----:B------:R-:W-:Y:S01]  /*2790*/  UISETP.NE.AND UP0, UPT, UR21, 0x5, UPT ;  /* 0x000000051500788c */ /* 0x000fe2000bf05270 */
[----:B------:R1:W-:Y:S01]  /*27a0*/  SYNCS.ARRIVE.TRANS64.A1T0 RZ, [R26+UR23], RZ ;  /* 0x000000ff1aff79a7 */ /* 0x0003e20008100017 */
[----:B------:R-:W-:-:S02]  /*27b0*/  FADD R30, R20, R43 ;  /* 0x0000002b141e7221 */ /* 0x000fc40000000000 */
[----:B------:R-:W-:Y:S01]  /*27c0*/  @!P6 FMUL R27, R27, 0.5 ;  /* 0x3f0000001b1be820 */ /* 0x000fe20000400000 */
[----:B------:R-:W4:Y:S01]  /*27d0*/  MUFU.EX2 R51, R51 ;  /* 0x0000003300337308 */ /* 0x000f220000000800 */
[----:B--2---:R-:W-:Y:S01]  /*27e0*/  @!P4 FMUL R47, R47, R47 ;  /* 0x0000002f2f2fc220 */ /* 0x004fe20000400000 */
[----:B------:R-:W-:Y:S02]  /*27f0*/  USEL UR6, URZ, 0x1, UP0 ;  /* 0x000000013f067887 */ /* 0x000fe40008000000 */
[----:B------:R-:W-:Y:S01]  /*2800*/  USEL UR21, UR21, URZ, UP0 ;  /* 0x0000003f15157287 */ /* 0x000fe20008000000 */
[----:B------:R-:W-:Y:S01]  /*2810*/  FADD R38, R40, R47 ;  /* 0x0000002f28267221 */ /* 0x000fe20000000000 */
[----:B-1----:R-:W-:Y:S01]  /*2820*/  F2FP.BF16.F32.PACK_AB R26, R29, R28 ;  /* 0x0000001c1d1a723e */ /* 0x002fe200000010ff */
[----:B------:R-:W-:Y:S01]  /*2830*/  @!P5 FMUL R3, R3, 0.5 ;  /* 0x3f0000000303d820 */ /* 0x000fe20000400000 */
[----:B------:R1:W2:Y:S01]  /*2840*/  MUFU.EX2 R48, R27 ;  /* 0x0000001b00307308 */ /* 0x0002a20000000800 */
[----:B---3--:R-:W-:Y:S01]  /*2850*/  @!P3 FMUL R50, R50, R50 ;  /* 0x000000323232b220 */ /* 0x008fe20000400000 */
[----:B------:R-:W-:-:S02]  /*2860*/  LOP3.LUT R22, R22, UR6, RZ, 0x3c, !PT ;  /* 0x0000000616167c12 */ /* 0x000fc4000f8e3cff */
[----:B------:R-:W-:Y:S01]  /*2870*/  F2FP.BF16.F32.PACK_AB R29, R42, R35 ;  /* 0x000000232a1d723e */ /* 0x000fe200000010ff */
[----:B------:R-:W-:-:S03]  /*2880*/  FADD R52, R35, R50 ;  /* 0x0000003223347221 */ /* 0x000fc60000000000 */
[----:B------:R-:W3:Y:S01]  /*2890*/  MUFU.EX2 R54, R54 ;  /* 0x0000003600367308 */ /* 0x000ee20000000800 */
[----:B-1----:R-:W-:Y:S01]  /*28a0*/  FADD R27, R28, R9 ;  /* 0x000000091c1b7221 */ /* 0x002fe20000000000 */
[----:B----4-:R-:W-:Y:S01]  /*28b0*/  @!P1 FMUL R51, R51, R51 ;  /* 0x0000003333339220 */ /* 0x010fe20000400000 */
[----:B------:R-:W-:Y:S02]  /*28c0*/  F2FP.BF16.F32.PACK_AB R28, R33, R32 ;  /* 0x00000020211c723e */ /* 0x000fe400000010ff */
[----:B------:R-:W-:Y:S01]  /*28d0*/  FADD R27, R27, R34 ;  /* 0x000000221b1b7221 */ /* 0x000fe20000000000 */
[----:B------:R-:W-:Y:S01]  /*28e0*/  FADD R41, R42, R51 ;  /* 0x000000332a297221 */ /* 0x000fe20000000000 */
[----:B------:R-:W-:Y:S01]  /*28f0*/  F2FP.BF16.F32.PACK_AB R32, R10, R7 ;  /* 0x000000070a20723e */ /* 0x000fe200000010ff */
[----:B------:R1:W4:Y:S01]  /*2900*/  MUFU.EX2 R39, R3 ;  /* 0x0000000300277308 */ /* 0x0003220000000800 */
[----:B--2---:R-:W-:Y:S01]  /*2910*/  @!P6 FMUL R48, R48, R48 ;  /* 0x000000303030e220 */ /* 0x004fe20000400000 */
[----:B------:R-:W-:Y:S01]  /*2920*/  FADD R30, R30, R41 ;  /* 0x000000291e1e7221 */ /* 0x000fe20000000000 */
[----:B------:R-:W-:Y:S01]  /*2930*/  FADD R6, R6, R27 ;  /* 0x0000001b06067221 */ /* 0x000fe20000000000 */
[----:B------:R-:W-:Y:S01]  /*2940*/  F2FP.BF16.F32.PACK_AB R27, R40, R21 ;  /* 0x00000015281b723e */ /* 0x000fe200000010ff */
[----:B------:R-:W-:Y:S01]  /*2950*/  FADD R34, R21, R48 ;  /* 0x0000003015227221 */ /* 0x000fe20000000000 */
[----:B------:R-:W-:-:S02]  /*2960*/  F2FP.BF16.F32.PACK_AB R33, R43, R46 ;  /* 0x0000002e2b21723e */ /* 0x000fc400000010ff */
[----:B------:R-:W-:Y:S01]  /*2970*/  F2FP.BF16.F32.PACK_AB R35, R47, R48 ;  /* 0x000000302f23723e */ /* 0x000fe200000010ff */
[----:B---3--:R-:W-:Y:S01]  /*2980*/  @!P2 FMUL R54, R54, R54 ;  /* 0x000000363636a220 */ /* 0x008fe20000400000 */
[----:B-1----:R-:W-:-:S03]  /*2990*/  FADD R3, R15, R46 ;  /* 0x0000002e0f037221 */ /* 0x002fc60000000000 */
[----:B------:R-:W-:Y:S01]  /*29a0*/  FADD R45, R31, R54 ;  /* 0x000000361f2d7221 */ /* 0x000fe20000000000 */
[----:B------:R-:W-:Y:S01]  /*29b0*/  FADD R3, R3, R52 ;  /* 0x0000003403037221 */ /* 0x000fe20000000000 */
[----:B------:R-:W-:Y:S01]  /*29c0*/  F2FP.BF16.F32.PACK_AB R31, R44, R31 ;  /* 0x0000001f2c1f723e */ /* 0x000fe200000010ff */
[----:B----4-:R-:W-:Y:S01]  /*29d0*/  @!P5 FMUL R39, R39, R39 ;  /* 0x000000272727d220 */ /* 0x010fe20000400000 */
[----:B------:R-:W-:-:S03]  /*29e0*/  FADD R34, R34, R45 ;  /* 0x0000002d22227221 */ /* 0x000fc60000000000 */
[----:B------:R-:W-:Y:S01]  /*29f0*/  FADD R53, R44, R39 ;  /* 0x000000272c357221 */ /* 0x000fe20000000000 */
[----:B------:R-:W-:Y:S01]  /*2a00*/  FADD R34, R3, R34 ;  /* 0x0000002203227221 */ /* 0x000fe20000000000 */
[----:B------:R-:W-:Y:S02]  /*2a10*/  FADD R3, R6, R49 ;  /* 0x0000003106037221 */ /* 0x000fe40000000000 */
[----:B------:R-:W-:Y:S01]  /*2a20*/  FADD R53, R38, R53 ;  /* 0x0000003526357221 */ /* 0x000fe20000000000 */
[----:B------:R-:W-:-:S03]  /*2a30*/  F2FP.BF16.F32.PACK_AB R38, R14, R13 ;  /* 0x0000000d0e26723e */ /* 0x000fc600000010ff */
[----:B------:R-:W-:Y:S01]  /*2a40*/  FADD R53, R30, R53 ;  /* 0x000000351e357221 */ /* 0x000fe20000000000 */
[----:B------:R-:W-:Y:S02]  /*2a50*/  F2FP.BF16.F32.PACK_AB R30, R37, R36 ;  /* 0x00000024251e723e */ /* 0x000fe400000010ff */
[----:B------:R-:W-:Y:S01]  /*2a60*/  F2FP.BF16.F32.PACK_AB R36, R8, R11 ;  /* 0x0000000b0824723e */ /* 0x000fe200000010ff */
[----:B------:R-:W-:Y:S01]  /*2a70*/  FADD R6, R34, R53 ;  /* 0x0000003522067221 */ /* 0x000fe20000000000 */
[----:B------:R-:W-:Y:S02]  /*2a80*/  F2FP.BF16.F32.PACK_AB R34, R12, R9 ;  /* 0x000000090c22723e */ /* 0x000fe400000010ff */
[----:B------:R-:W-:Y:S01]  /*2a90*/  F2FP.BF16.F32.PACK_AB R37, R51, R50 ;  /* 0x000000323325723e */ /* 0x000fe200000010ff */
[----:B------:R-:W-:Y:S06]  /*2aa0*/  @!P0 BRA `(.L_x_21) ;  /* 0x0000000000048947 */ /* 0x000fec0003800000 */
[----:B------:R-:W-:Y:S01]  /*2ab0*/  BPT.TRAP 0x1 ;  /* 0x000000040000795c */ /* 0x000fe20000300000 */
.L_x_21:
[----:B------:R-:W-:Y:S01]  /*2ac0*/  ULEA UR6, UR21, UR45, 0x3 ;  /* 0x0000002d15067291 */ /* 0x000fe2000f8e183f */
[----:B------:R-:W-:-:S08]  /*2ad0*/  SHF.L.U32 R7, R22, 0x1f, RZ ;  /* 0x0000001f16077819 */ /* 0x000fd000000006ff */
[----:B------:R-:W1:Y:S02]  /*2ae0*/  SYNCS.PHASECHK.TRANS64.TRYWAIT P1, [UR6+0x12400], R7 ;  /* 0x01240007ff0075a7 */ /* 0x000e640008020146 */
[----:B-1----:R-:W-:Y:S05]  /*2af0*/  @!P1 BRA `(.L_x_22) ;  /* 0x0000006800409947 */ /* 0x002fea0003800000 */
.L_x_125:
[----:B------:R-:W-:Y:S01]  /*2b00*/  ULEA UR10, UR21, UR44, 0x9 ;  /* 0x0000002c150a7291 */ /* 0x000fe2000f8e483f */
[----:B------:R-:W-:Y:S01]  /*2b10*/  WARPGROUP.ARRIVE ;  /* 0x00000000000079c5 */ /* 0x000fe20000000000 */
[----:B------:R-:W-:Y:S01]  /*2b20*/  UMOV UR7, 0x40000040 ;  /* 0x4000004000077882 */ /* 0x000fe20000000000 */
[----:B------:R-:W-:-:S04]  /*2b30*/  F2FP.BF16.F32.PACK_AB R39, R39, R54 ;  /* 0x000000362727723e */ /* 0x000fc800000010ff */
[----:B------:R-:W-:Y:S02]  /*2b40*/  UMOV UR6, UR10 ;  /* 0x0000000a00067c82 */ /* 0x000fe40008000000 */
[----:B------:R-:W-:Y:S01]  /*2b50*/  HGMMA.64x64x16.F32.BF16 R56, R24, gdesc[UR4].tnspB, RZ, !UPT, gsb0 ;  /* 0x40e0000418387df0 */ /* 0x000fe2000c0018ff */
[----:B------:R-:W-:Y:S01]  /*2b60*/  UIADD3 UR6, UR10, 0x80, URZ ;  /* 0x000000800a067890 */ /* 0x000fe2000fffe03f */
[----:B------:R-:W-:Y:S01]  /*2b70*/  UMOV UR7, 0x40000040 ;  /* 0x4000004000077882 */ /* 0x000fe20000000000 */
[----:B------:R-:W-:Y:S02]  /*2b80*/  WARPGROUP.DEPBAR.LE gsb0, 0x0 ;  /* 0x00008000000079c5 */ /* 0x000fe40000010000 */
[----:B------:R-:W-:-:S06]  /*2b90*/  WARPGROUP.ARRIVE ;  /* 0x00000000000079c5 */ /* 0x000fcc0000000000 */
[----:B------:R-:W-:Y:S01]  /*2ba0*/  HGMMA.64x64x16.F32.BF16 R56, R28, gdesc[UR4].tnspB, R56, gsb0 ;  /* 0x40e000041c387df0 */ /* 0x000fe20008001838 */
        /* <DEDUP_REMOVED lines=9> */
[----:B------:R-:W-:Y:S03]  /*2c40*/  HGMMA.64x64x16.F32.BF16 R56, R36, gdesc[UR4].tnspB, R56, gsb0 ;  /* 0x40e0000424387df0 */ /* 0x000fe60008001838 */
[----:B------:R-:W-:Y:S02]  /*2c50*/  WARPGROUP.DEPBAR.LE gsb0, 0x0 ;  /* 0x00008000000079c5 */ /* 0x000fe40000010000 */
[----:B------:R-:W-:Y:S05]  /*2c60*/  @!P0 BRA `(.L_x_23) ;  /* 0x0000000000048947 */ /* 0x000fea0003800000 */
[----:B------:R-:W-:Y:S01]  /*2c70*/  BPT.TRAP 0x1 ;  /* 0x000000040000795c */ /* 0x000fe20000300000 */
.L_x_23:
[----:B------:R-:W-:Y:S02]  /*2c80*/  UISETP.GT.U32.AND UP0, UPT, UR48, 0x1, UPT ;  /* 0x000000013000788c */ /* 0x000fe4000bf04070 */
[----:B------:R-:W-:-:S04]  /*2c90*/  UIADD3 UR22, UR22, 0x12428, URZ ;  /* 0x0001242816167890 */ /* 0x000fc8000fffe03f */
[----:B------:R-:W-:Y:S01]  /*2ca0*/  PLOP3.LUT P1, PT, PT, PT, UP0, 0x80, 0x0 ;  /* 0x000000000000781c */ /* 0x000fe20003f2f008 */
[----:B------:R-:W-:-:S09]  /*2cb0*/  UPRMT UR22, URZ, 0x654, UR22 ;  /* 0x000006543f167896 */ /* 0x000fd20008000016 */
[----:B------:R-:W-:Y:S03]  /*2cc0*/  SYNCS.ARRIVE.TRANS64.RED.A1T0 RZ, [UR22], RZ ;  /* 0x000000ffffff79a7 */ /* 0x000fe60008100416 */
[----:B------:R-:W-:Y:S05]  /*2cd0*/  @P1 BRA `(.L_x_24) ;  /* 0x0000000000041947 */ /* 0x000fea0003800000 */
[----:B------:R-:W-:Y:S01]  /*2ce0*/  BPT.TRAP 0x1 ;  /* 0x000000040000795c */ /* 0x000fe20000300000 */
.L_x_24:
[----:B------:R-:W-:Y:S01]  /*2cf0*/  UIADD3 UR37, UR21, 0x1, URZ ;  /* 0x0000000115257890 */ /* 0x000fe2000fffe03f */
[----:B------:R-:W-:Y:S01]  /*2d00*/  ISETP.GE.AND P2, PT, R0, 0x4, PT ;  /* 0x000000040000780c */ /* 0x000fe20003f46270 */
[----:B-1----:R-:W-:Y:S01]  /*2d10*/  VIADD R7, R18, 0x40 ;  /* 0x0000004012077836 */ /* 0x002fe20000000000 */
[----:B------:R-:W-:Y:S01]  /*2d20*/  IADD3 R8, R0, -0x2, RZ ;  /* 0xfffffffe00087810 */ /* 0x000fe20007ffe0ff */
[----:B------:R-:W-:-:S04]  /*2d30*/  UISETP.NE.AND UP0, UPT, UR37, 0x5, UPT ;  /* 0x000000052500788c */ /* 0x000fc8000bf05270 */
[----:B------:R-:W-:Y:S02]  /*2d40*/  USEL UR6, URZ, 0x1, UP0 ;  /* 0x000000013f067887 */ /* 0x000fe40008000000 */
[----:B------:R-:W-:-:S04]  /*2d50*/  USEL UR37, UR37, URZ, UP0 ;  /* 0x0000003f25257287 */ /* 0x000fc80008000000 */
[----:B------:R-:W-:Y:S01]  /*2d60*/  LOP3.LUT R22, R22, UR6, RZ, 0x3c, !PT ;  /* 0x0000000616167c12 */ /* 0x000fe2000f8e3cff */
[----:B------:R-:W-:Y:S07]  /*2d70*/  @!P2 BRA `(.L_x_25) ;  /* 0x000000180038a947 */ /* 0x000fee0003800000 */
[----:B------:R-:W-:Y:S01]  /*2d80*/  VIADD R0, R0, 0xfffffffd ;  /* 0xfffffffd00007836 */ /* 0x000fe20000000000 */
[----:B------:R-:W-:Y:S01]  /*2d90*/  ULDC UR22, c[0x0][0x604] ;  /* 0x0001810000167ab9 */ /* 0x000fe20000000800 */
[----:B------:R-:W-:Y:S02]  /*2da0*/  IMAD.MOV.U32 R9, RZ, RZ, R4 ;  /* 0x000000ffff097224 */ /* 0x000fe400078e0004 */
[----:B------:R-:W-:-:S07]  /*2db0*/  IMAD.MOV.U32 R11, RZ, RZ, R5 ;  /* 0x000000ffff0b7224 */ /* 0x000fce00078e0005 */
.L_x_36:
[----:B------:R-:W-:Y:S01]  /*2dc0*/  MOV R8, R0 ;  /* 0x0000000000087202 */ /* 0x000fe20000000f00 */
[----:B------:R-:W-:Y:S06]  /*2dd0*/  @!P0 BRA `(.L_x_26) ;  /* 0x0000000000048947 */ /* 0x000fec0003800000 */
[----:B------:R-:W-:Y:S01]  /*2de0*/  BPT.TRAP 0x1 ;  /* 0x000000040000795c */ /* 0x000fe20000300000 */
.L_x_26:
[----:B------:R-:W-:Y:S01]  /*2df0*/  ULEA UR6, UR37, UR45, 0x3 ;  /* 0x0000002d25067291 */ /* 0x000fe2000f8e183f */
[----:B------:R-:W-:-:S08]  /*2e00*/  SHF.L.U32 R0, R22, 0x1f, RZ ;  /* 0x0000001f16007819 */ /* 0x000fd000000006ff */
[----:B------:R-:W1:Y:S02]  /*2e10*/  SYNCS.PHASECHK.TRANS64.TRYWAIT P2, [UR6+0x12400], R0 ;  /* 0x01240000ff0075a7 */ /* 0x000e640008040146 */
[----:B-1----:R-:W-:Y:S05]  /*2e20*/  @!P2 BRA `(.L_x_27) ;  /* 0x00000064008ca947 */ /* 0x002fea0003800000 */
.L_x_126:
[----:B------:R-:W-:Y:S01]  /*2e30*/  ULEA UR18, UR37, UR42, 0x9 ;  /* 0x0000002a25127291 */ /* 0x000fe2000f8e483f */
[----:B------:R-:W-:Y:S01]  /*2e40*/  WARPGROUP.ARRIVE ;  /* 0x00000000000079c5 */ /* 0x000fe20000000000 */
[----:B------:R-:W-:Y:S01]  /*2e50*/  UMOV UR19, 0x40000040 ;  /* 0x4000004000137882 */ /* 0x000fe20000000000 */
[----:B------:R-:W-:Y:S01]  /*2e60*/  UMOV UR7, 0x40000040 ;  /* 0x4000004000077882 */ /* 0x000fe20000000000 */
[----:B------:R-:W-:Y:S02]  /*2e70*/  UIADD3 UR6, UR18, 0x2, URZ ;  /* 0x0000000212067890 */ /* 0x000fe4000fffe03f */
[----:B------:R-:W-:Y:S01]  /*2e80*/  UIADD3 UR10, UR18, 0x4, URZ ;  /* 0x00000004120a7890 */ /* 0x000fe2000fffe03f */
[----:B------:R-:W-:Y:S02]  /*2e90*/  UMOV UR11, 0x40000040 ;  /* 0x40000040000b7882 */ /* 0x000fe40000000000 */
[----:B------:R-:W-:Y:S01]  /*2ea0*/  HGMMA.64x64x16.F32.BF16 R24, gdesc[UR16], RZ, !UPT, gsb0 ;  /* 0x00e00000101879f0 */ /* 0x000fe2000c0018ff */
[----:B------:R-:W-:Y:S01]  /*2eb0*/  UIADD3 UR14, UR18, 0x6, URZ ;  /* 0x00000006120e7890 */ /* 0x000fe2000fffe03f */
[----:B------:R-:W-:Y:S01]  /*2ec0*/  UMOV UR15, 0x40000040 ;  /* 0x40000040000f7882 */ /* 0x000fe20000000000 */
[----:B------:R-:W-:-:S04]  /*2ed0*/  UIADD3 UR37, UR37, 0x1, URZ ;  /* 0x0000000125257890 */ /* 0x000fc8000fffe03f */
[----:B------:R-:W-:-:S04]  /*2ee0*/  UISETP.NE.AND UP0, UPT, UR37, 0x5, UPT ;  /* 0x000000052500788c */ /* 0x000fc8000bf05270 */
[----:B------:R-:W-:Y:S01]  /*2ef0*/  USEL UR37, UR37, URZ, UP0 ;  /* 0x0000003f25257287 */ /* 0x000fe20008000000 */
[----:B------:R-:W-:Y:S02]  /*2f00*/  WARPGROUP.DEPBAR.LE gsb0, 0x0 ;  /* 0x00008000000079c5 */ /* 0x000fe40000010000 */
[----:B------:R-:W-:-:S06]  /*2f10*/  WARPGROUP.ARRIVE ;  /* 0x00000000000079c5 */ /* 0x000fcc0000000000 */
[----:B------:R-:W-:Y:S01]  /*2f20*/  HGMMA.64x64x16.F32.BF16 R24, gdesc[UR4], R24, gsb0 ;  /* 0x00e00000041879f0 */ /* 0x000fe20008001818 */
[----:B------:R-:W-:-:S06]  /*2f30*/  USEL UR6, URZ, 0x1, UP0 ;  /* 0x000000013f067887 */ /* 0x000fcc0008000000 */
[----:B------:R-:W-:Y:S01]  /*2f40*/  LOP3.LUT R22, R22, UR6, RZ, 0x3c, !PT ;  /* 0x0000000616167c12 */ /* 0x000fe2000f8e3cff */
[----:B------:R-:W-:Y:S02]  /*2f50*/  WARPGROUP.DEPBAR.LE gsb0, 0x0 ;  /* 0x00008000000079c5 */ /* 0x000fe40000010000 */
[----:B------:R-:W-:-:S06]  /*2f60*/  WARPGROUP.ARRIVE ;  /* 0x00000000000079c5 */ /* 0x000fcc0000000000 */
[----:B------:R-:W-:Y:S03]  /*2f70*/  HGMMA.64x64x16.F32.BF16 R24, gdesc[UR8], R24, gsb0 ;  /* 0x00e00000081879f0 */ /* 0x000fe60008001818 */
[----:B------:R-:W-:Y:S02]  /*2f80*/  WARPGROUP.DEPBAR.LE gsb0, 0x0 ;  /* 0x00008000000079c5 */ /* 0x000fe40000010000 */
[----:B------:R-:W-:-:S06]  /*2f90*/  WARPGROUP.ARRIVE ;  /* 0x00000000000079c5 */ /* 0x000fcc0000000000 */
[----:B------:R-:W-:Y:S03]  /*2fa0*/  HGMMA.64x64x16.F32.BF16 R24, gdesc[UR12], R24, gsb0 ;  /* 0x00e000000c1879f0 */ /* 0x000fe60008001818 */
[----:B------:R-:W-:Y:S02]  /*2fb0*/  WARPGROUP.DEPBAR.LE gsb0, 0x0 ;  /* 0x00008000000079c5 */ /* 0x000fe40000010000 */
[----:B------:R-:W-:Y:S05]  /*2fc0*/  @!P0 BRA `(.L_x_28) ;  /* 0x0000000000048947 */ /* 0x000fea0003800000 */
[----:B------:R-:W-:Y:S01]  /*2fd0*/  BPT.TRAP 0x1 ;  /* 0x000000040000795c */ /* 0x000fe20000300000 */
.L_x_28:
[----:B-1----:R-:W-:Y:S01]  /*2fe0*/  FMNMX R0, R24, R9, !PT ;  /* 0x0000000918007209 */ /* 0x002fe20007800000 */
[----:B------:R-:W-:Y:S01]  /*2ff0*/  ULEA UR6, UR37, UR45, 0x3 ;  /* 0x0000002d25067291 */ /* 0x000fe2000f8e183f */
[----:B------:R-:W-:Y:S02]  /*3000*/  FMNMX R10, R26, R11, !PT ;  /* 0x0000000b1a0a7209 */ /* 0x000fe40007800000 */
[----:B------:R-:W-:Y:S02]  /*3010*/  FMNMX R5, R25, R0, !PT ;  /* 0x0000000019057209 */ /* 0x000fe40007800000 */
[----:B------:R-:W-:Y:S02]  /*3020*/  FMNMX R13, R27, R10, !PT ;  /* 0x0000000a1b0d7209 */ /* 0x000fe40007800000 */
[----:B------:R-:W-:Y:S02]  /*3030*/  FMNMX R0, R28, R5, !PT ;  /* 0x000000051c007209 */ /* 0x000fe40007800000 */
[----:B------:R-:W-:-:S02]  /*3040*/  FMNMX R10, R30, R13, !PT ;  /* 0x0000000d1e0a7209 */ /* 0x000fc40007800000 */
[----:B------:R-:W-:Y:S02]  /*3050*/  FMNMX R5, R29, R0, !PT ;  /* 0x000000001d057209 */ /* 0x000fe40007800000 */
[----:B------:R-:W-:Y:S02]  /*3060*/  FMNMX R13, R31, R10, !PT ;  /* 0x0000000a1f0d7209 */ /* 0x000fe40007800000 */
[----:B------:R-:W-:Y:S02]  /*3070*/  FMNMX R0, R32, R5, !PT ;  /* 0x0000000520007209 */ /* 0x000fe40007800000 */
[----:B------:R-:W-:Y:S02]  /*3080*/  FMNMX R10, R34, R13, !PT ;  /* 0x0000000d220a7209 */ /* 0x000fe40007800000 */
[----:B------:R-:W-:Y:S02]  /*3090*/  FMNMX R5, R33, R0, !PT ;  /* 0x0000000021057209 */ /* 0x000fe40007800000 */
[----:B------:R-:W-:-:S02]  /*30a0*/  FMNMX R13, R35, R10, !PT ;  /* 0x0000000a230d7209 */ /* 0x000fc40007800000 */
[----:B------:R-:W-:Y:S02]  /*30b0*/  FMNMX R0, R36, R5, !PT ;  /* 0x0000000524007209 */ /* 0x000fe40007800000 */
[----:B------:R-:W-:Y:S02]  /*30c0*/  FMNMX R12, R38, R13, !PT ;  /* 0x0000000d260c7209 */ /* 0x000fe40007800000 */
[----:B------:R-:W-:-:S04]  /*30d0*/  FMNMX R5, R37, R0, !PT ;  /* 0x0000000025057209 */ /* 0x000fc80007800000 */
[----:B------:R-:W-:-:S04]  /*30e0*/  FMNMX R0, R40, R5, !PT ;  /* 0x0000000528007209 */ /* 0x000fc80007800000 */
[----:B------:R-:W-:-:S04]  /*30f0*/  FMNMX R5, R41, R0, !PT ;  /* 0x0000000029057209 */ /* 0x000fc80007800000 */
[----:B------:R-:W-:-:S04]  /*3100*/  FMNMX R0, R44, R5, !PT ;  /* 0x000000052c007209 */ /* 0x000fc80007800000 */
[----:B------:R-:W-:-:S04]  /*3110*/  FMNMX R5, R45, R0, !PT ;  /* 0x000000002d057209 */ /* 0x000fc80007800000 */
[----:B------:R-:W-:-:S04]  /*3120*/  FMNMX R0, R48, R5, !PT ;  /* 0x0000000530007209 */ /* 0x000fc80007800000 */
[----:B------:R-:W-:-:S04]  /*3130*/  FMNMX R5, R49, R0, !PT ;  /* 0x0000000031057209 */ /* 0x000fc80007800000 */
[----:B------:R-:W-:-:S04]  /*3140*/  FMNMX R0, R52, R5, !PT ;  /* 0x0000000534007209 */ /* 0x000fc80007800000 */
[----:B------:R-:W-:-:S05]  /*3150*/  FMNMX R0, R53, R0, !PT ;  /* 0x0000000035007209 */ /* 0x000fca0007800000 */
[----:B------:R-:W1:Y:S02]  /*3160*/  SHFL.BFLY PT, R5, R0, 0x1, 0x1f ;  /* 0x0c201f0000057f89 */ /* 0x000e6400000e0000 */
[----:B-1----:R-:W-:-:S05]  /*3170*/  FMNMX R5, R0, R5, !PT ;  /* 0x0000000500057209 */ /* 0x002fca0007800000 */
[----:B------:R-:W1:Y:S02]  /*3180*/  SHFL.BFLY PT, R4, R5, 0x2, 0x1f ;  /* 0x0c401f0005047f89 */ /* 0x000e6400000e0000 */
[----:B-1----:R-:W-:Y:S02]  /*3190*/  FMNMX R4, R5, R4, !PT ;  /* 0x0000000405047209 */ /* 0x002fe40007800000 */
[----:B------:R-:W-:Y:S02]  /*31a0*/  FMNMX R5, R39, R12, !PT ;  /* 0x0000000c27057209 */ /* 0x000fe40007800000 */
[----:B------:R-:W-:Y:S02]  /*31b0*/  FSETP.NEU.AND P2, PT, R4, -INF , PT ;  /* 0xff8000000400780b */ /* 0x000fe40003f4d000 */
[----:B------:R-:W-:Y:S02]  /*31c0*/  FMNMX R12, R42, R5, !PT ;  /* 0x000000052a0c7209 */ /* 0x000fe40007800000 */
[----:B------:R-:W-:-:S02]  /*31d0*/  FSEL R0, R4, RZ, P2 ;  /* 0x000000ff04007208 */ /* 0x000fc40001000000 */
[----:B------:R-:W-:-:S03]  /*31e0*/  FMNMX R5, R43, R12, !PT ;  /* 0x0000000c2b057209 */ /* 0x000fc60007800000 */
[----:B------:R-:W-:Y:S01]  /*31f0*/  FMUL R10, R0, UR22 ;  /* 0x00000016000a7c20 */ /* 0x000fe20008400000 */
[----:B------:R-:W-:Y:S01]  /*3200*/  FMNMX R12, R46, R5, !PT ;  /* 0x000000052e0c7209 */ /* 0x000fe20007800000 */
[----:B------:R-:W-:Y:S02]  /*3210*/  FADD R0, -R0, R9 ;  /* 0x0000000900007221 */ /* 0x000fe40000000100 */
[--C-:B------:R-:W-:Y:S01]  /*3220*/  FFMA R24, R24, UR22, -R10.reuse ;  /* 0x0000001618187c23 */ /* 0x100fe2000800080a */
[--C-:B------:R-:W-:Y:S01]  /*3230*/  FFMA R25, R25, UR22, -R10.reuse ;  /* 0x0000001619197c23 */ /* 0x100fe2000800080a */
[--C-:B------:R-:W-:Y:S01]  /*3240*/  FFMA R28, R28, UR22, -R10.reuse ;  /* 0x000000161c1c7c23 */ /* 0x100fe2000800080a */
[----:B------:R-:W-:Y:S01]  /*3250*/  FMNMX R5, R47, R12, !PT ;  /* 0x0000000c2f057209 */ /* 0x000fe20007800000 */
[--C-:B------:R-:W-:Y:S01]  /*3260*/  FFMA R32, R32, UR22, -R10.reuse ;  /* 0x0000001620207c23 */ /* 0x100fe2000800080a */
[----:B------:R-:W-:Y:S01]  /*3270*/  FSETP.GEU.AND P5, PT, R24, -126, PT ;  /* 0xc2fc00001800780b */ /* 0x000fe20003fae000 */
[--C-:B------:R-:W-:Y:S01]  /*3280*/  FFMA R29, R29, UR22, -R10.reuse ;  /* 0x000000161d1d7c23 */ /* 0x100fe2000800080a */
[----:B------:R-:W-:Y:S01]  /*3290*/  FSETP.GEU.AND P3, PT, R25, -126, PT ;  /* 0xc2fc00001900780b */ /* 0x000fe20003f6e000 */
[--C-:B------:R-:W-:Y:S01]  /*32a0*/  FFMA R33, R33, UR22, -R10.reuse ;  /* 0x0000001621217c23 */ /* 0x100fe2000800080a */
[----:B------:R-:W-:Y:S01]  /*32b0*/  FSETP.GEU.AND P2, PT, R28, -126, PT ;  /* 0xc2fc00001c00780b */ /* 0x000fe20003f4e000 */
[--C-:B------:R-:W-:Y:S01]  /*32c0*/  FFMA R36, R36, UR22, -R10.reuse ;  /* 0x0000001624247c23 */ /* 0x100fe2000800080a */
[----:B------:R-:W-:Y:S01]  /*32d0*/  FMNMX R12, R50, R5, !PT ;  /* 0x00000005320c7209 */ /* 0x000fe20007800000 */
[--C-:B------:R-:W-:Y:S01]  /*32e0*/  FFMA R37, R37, UR22, -R10.reuse ;  /* 0x0000001625257c23 */ /* 0x100fe2000800080a */
[----:B------:R-:W-:Y:S01]  /*32f0*/  FSETP.GEU.AND P6, PT, R32, -126, PT ;  /* 0xc2fc00002000780b */ /* 0x000fe20003fce000 */
[--C-:B------:R-:W-:Y:S01]  /*3300*/  FFMA R41, R41, UR22, -R10.reuse ;  /* 0x0000001629297c23 */ /* 0x100fe2000800080a */
[----:B------:R-:W-:Y:S01]  /*3310*/  FSETP.GEU.AND P4, PT, R29, -126, PT ;  /* 0xc2fc00001d00780b */ /* 0x000fe20003f8e000 */
[--C-:B------:R-:W-:Y:S01]  /*3320*/  FFMA R40, R40, UR22, -R10.reuse ;  /* 0x0000001628287c23 */ /* 0x100fe2000800080a */
[----:B------:R-:W-:Y:S01]  /*3330*/  FMNMX R5, R51, R12, !PT ;  /* 0x0000000c33057209 */ /* 0x000fe20007800000 */
[----:B------:R-:W-:Y:S01]  /*3340*/  @!P5 FMUL R24, R24, 0.5 ;  /* 0x3f0000001818d820 */ /* 0x000fe20000400000 */
[--C-:B------:R-:W-:Y:S01]  /*3350*/  FFMA R44, R44, UR22, -R10.reuse ;  /* 0x000000162c2c7c23 */ /* 0x100fe2000800080a */
[----:B------:R-:W-:Y:S01]  /*3360*/  @!P3 FMUL R25, R25, 0.5 ;  /* 0x3f0000001919b820 */ /* 0x000fe20000400000 */
[----:B------:R-:W-:Y:S01]  /*3370*/  FMNMX R12, R54, R5, !PT ;  /* 0x00000005360c7209 */ /* 0x000fe20007800000 */
[----:B------:R-:W-:Y:S01]  /*3380*/  @!P2 FMUL R28, R28, 0.5 ;  /* 0x3f0000001c1ca820 */ /* 0x000fe20000400000 */
[--C-:B------:R-:W-:Y:S01]  /*3390*/  FFMA R45, R45, UR22, -R10.reuse ;  /* 0x000000162d2d7c23 */ /* 0x100fe2000800080a */
[----:B------:R-:W1:Y:S01]  /*33a0*/  MUFU.EX2 R24, R24 ;  /* 0x0000001800187308 */ /* 0x000e620000000800 */
[----:B------:R-:W-:Y:S01]  /*33b0*/  FMNMX R12, R55, R12, !PT ;  /* 0x0000000c370c7209 */ /* 0x000fe20007800000 */
[----:B------:R-:W-:Y:S01]  /*33c0*/  @!P6 FMUL R32, R32, 0.5 ;  /* 0x3f0000002020e820 */ /* 0x000fe20000400000 */
[--C-:B------:R-:W-:Y:S01]  /*33d0*/  FFMA R48, R48, UR22, -R10.reuse ;  /* 0x0000001630307c23 */ /* 0x100fe2000800080a */
[----:B------:R-:W-:Y:S01]  /*33e0*/  @!P4 FMUL R29, R29, 0.5 ;  /* 0x3f0000001d1dc820 */ /* 0x000fe20000400000 */
[--C-:B------:R-:W-:Y:S01]  /*33f0*/  FFMA R49, R49, UR22, -R10.reuse ;  /* 0x0000001631317c23 */ /* 0x100fe2000800080a */
[----:B------:R-:W2:Y:S01]  /*3400*/  SHFL.BFLY PT, R5, R12, 0x1, 0x1f ;  /* 0x0c201f000c057f89 */ /* 0x000ea200000e0000 */
[--C-:B------:R-:W-:Y:S01]  /*3410*/  FFMA R52, R52, UR22, -R10.reuse ;  /* 0x0000001634347c23 */ /* 0x100fe2000800080a */
[----:B------:R-:W3:Y:S01]  /*3420*/  MUFU.EX2 R25, R25 ;  /* 0x0000001900197308 */ /* 0x000ee20000000800 */
[----:B------:R-:W-:Y:S01]  /*3430*/  FFMA R53, R53, UR22, -R10 ;  /* 0x0000001635357c23 */ /* 0x000fe2000800080a */
[----:B------:R-:W-:-:S06]  /*3440*/  FMUL R0, R0, UR22 ;  /* 0x0000001600007c20 */ /* 0x000fcc0008400000 */
[----:B------:R-:W4:Y:S01]  /*3450*/  MUFU.EX2 R28, R28 ;  /* 0x0000001c001c7308 */ /* 0x000f220000000800 */
[----:B-1----:R-:W-:Y:S01]  /*3460*/  @!P5 FMUL R24, R24, R24 ;  /* 0x000000181818d220 */ /* 0x002fe20000400000 */
[----:B------:R-:W-:-:S06]  /*3470*/  FSETP.GEU.AND P5, PT, R33, -126, PT ;  /* 0xc2fc00002100780b */ /* 0x000fcc0003fae000 */
[----:B------:R-:W1:Y:S01]  /*3480*/  MUFU.EX2 R32, R32 ;  /* 0x0000002000207308 */ /* 0x000e620000000800 */
[----:B---3--:R-:W-:Y:S01]  /*3490*/  @!P3 FMUL R25, R25, R25 ;  /* 0x000000191919b220 */ /* 0x008fe20000400000 */
[----:B------:R-:W-:Y:S02]  /*34a0*/  FSETP.GEU.AND P3, PT, R36, -126, PT ;  /* 0xc2fc00002400780b */ /* 0x000fe40003f6e000 */
[----:B--2---:R-:W-:-:S03]  /*34b0*/  FMNMX R5, R12, R5, !PT ;  /* 0x000000050c057209 */ /* 0x004fc60007800000 */
[----:B------:R-:W-:Y:S01]  /*34c0*/  @!P5 FMUL R33, R33, 0.5 ;  /* 0x3f0000002121d820 */ /* 0x000fe20000400000 */
[----:B------:R-:W2:Y:S01]  /*34d0*/  MUFU.EX2 R29, R29 ;  /* 0x0000001d001d7308 */ /* 0x000ea20000000800 */
[----:B----4-:R-:W-:Y:S01]  /*34e0*/  @!P2 FMUL R28, R28, R28 ;  /* 0x0000001c1c1ca220 */ /* 0x010fe20000400000 */
[----:B------:R-:W-:Y:S01]  /*34f0*/  FSETP.GEU.AND P2, PT, R37, -126, PT ;  /* 0xc2fc00002500780b */ /* 0x000fe20003f4e000 */
[----:B------:R-:W3:Y:S04]  /*3500*/  SHFL.BFLY PT, R14, R5, 0x2, 0x1f ;  /* 0x0c401f00050e7f89 */ /* 0x000ee800000e0000 */
[----:B------:R-:W-:Y:S01]  /*3510*/  @!P3 FMUL R36, R36, 0.5 ;  /* 0x3f0000002424b820 */ /* 0x000fe20000400000 */
[----:B------:R-:W4:Y:S01]  /*3520*/  MUFU.EX2 R33, R33 ;  /* 0x0000002100217308 */ /* 0x000f220000000800 */
        /* <DEDUP_REMOVED lines=8> */
[----:B----4-:R-:W-:Y:S01]  /*35b0*/  @!P5 FMUL R33, R33, R33 ;  /* 0x000000212121d220 */ /* 0x010fe20000400000 */
[----:B------:R-:W-:Y:S02]  /*35c0*/  FSETP.GEU.AND P5, PT, R44, -126, PT ;  /* 0xc2fc00002c00780b */ /* 0x000fe40003fae000 */
[----:B---3--:R-:W-:-:S03]  /*35d0*/  FMNMX R5, R5, R14, !PT ;  /* 0x0000000e05057209 */ /* 0x008fc60007800000 */
[----:B------:R-:W-:Y:S01]  /*35e0*/  @!P4 FMUL R40, R40, 0.5 ;  /* 0x3f0000002828c820 */ /* 0x000fe20000400000 */
[----:B------:R-:W3:Y:S01]  /*35f0*/  MUFU.EX2 R12, R41 ;  /* 0x00000029000c7308 */ /* 0x000ee20000000800 */
[----:B-1----:R-:W-:Y:S01]  /*3600*/  @!P3 FMUL R36, R36, R36 ;  /* 0x000000242424b220 */ /* 0x002fe20000400000 */
[----:B------:R-:W-:-:S05]  /*3610*/  FSETP.GEU.AND P3, PT, R45, -126, PT ;  /* 0xc2fc00002d00780b */ /* 0x000fca0003f6e000 */
[----:B------:R-:W-:Y:S01]  /*3620*/  @!P5 FMUL R44, R44, 0.5 ;  /* 0x3f0000002c2cd820 */ /* 0x000fe20000400000 */
[----:B------:R1:W4:Y:S01]  /*3630*/  MUFU.EX2 R13, R40 ;  /* 0x00000028000d7308 */ /* 0x0003220000000800 */
[----:B--2---:R-:W-:Y:S01]  /*3640*/  @!P2 FMUL R37, R37, R37 ;  /* 0x000000252525a220 */ /* 0x004fe20000400000 */
[----:B------:R-:W-:-:S05]  /*3650*/  FSETP.GEU.AND P2, PT, R48, -126, PT ;  /* 0xc2fc00003000780b */ /* 0x000fca0003f4e000 */
[----:B------:R-:W-:Y:S01]  /*3660*/  @!P3 FMUL R45, R45, 0.5 ;  /* 0x3f0000002d2db820 */ /* 0x000fe20000400000 */
[----:B------:R2:W5:Y:S01]  /*3670*/  MUFU.EX2 R15, R44 ;  /* 0x0000002c000f7308 */ /* 0x0005620000000800 */
[----:B---3--:R-:W-:Y:S01]  /*3680*/  @!P6 FMUL R12, R12, R12 ;  /* 0x0000000c0c0ce220 */ /* 0x008fe20000400000 */
[----:B------:R-:W-:-:S03]  /*3690*/  FSETP.NEU.AND P6, PT, R5, -INF , PT ;  /* 0xff8000000500780b */ /* 0x000fc60003fcd000 */
[----:B------:R-:W-:Y:S01]  /*36a0*/  FADD R9, R25, R12 ;  /* 0x0000000c19097221 */ /* 0x000fe20000000000 */
[----:B-1----:R-:W-:Y:S01]  /*36b0*/  FSEL R40, R5, RZ, P6 ;  /* 0x000000ff05287208 */ /* 0x002fe20003000000 */
[----:B------:R-:W-:Y:S01]  /*36c0*/  @!P2 FMUL R48, R48, 0.5 ;  /* 0x3f0000003030a820 */ /* 0x000fe20000400000 */
[----:B------:R-:W1:Y:S01]  /*36d0*/  MUFU.EX2 R14, R45 ;  /* 0x0000002d000e7308 */ /* 0x000e620000000800 */
[----:B----4-:R-:W-:Y:S01]  /*36e0*/  @!P4 FMUL R13, R13, R13 ;  /* 0x0000000d0d0dc220 */ /* 0x010fe20000400000 */
[----:B------:R-:W-:Y:S01]  /*36f0*/  FSETP.GEU.AND P4, PT, R49, -126, PT ;  /* 0xc2fc00003100780b */ /* 0x000fe20003f8e000 */
[----:B--2---:R-:W-:Y:S01]  /*3700*/  FMUL R44, R40, UR22 ;  /* 0x00000016282c7c20 */ /* 0x004fe20008400000 */
[----:B------:R-:W-:Y:S01]  /*3710*/  FSETP.GEU.AND P6, PT, R52, -126, PT ;  /* 0xc2fc00003400780b */ /* 0x000fe20003fce000 */
[----:B------:R-:W-:Y:S02]  /*3720*/  FADD R40, -R40, R11 ;  /* 0x0000000b28287221 */ /* 0x000fe40000000100 */
[--C-:B------:R-:W-:Y:S01]  /*3730*/  FFMA R26, R26, UR22, -R44.reuse ;  /* 0x000000161a1a7c23 */ /* 0x100fe2000800082c */
[----:B------:R-:W2:Y:S01]  /*3740*/  MUFU.EX2 R21, R48 ;  /* 0x0000003000157308 */ /* 0x000ea20000000800 */
[----:B-----5:R-:W-:Y:S01]  /*3750*/  @!P5 FMUL R15, R15, R15 ;  /* 0x0000000f0f0fd220 */ /* 0x020fe20000400000 */
[----:B------:R-:W-:Y:S01]  /*3760*/  FSETP.GEU.AND P5, PT, R53, -126, PT ;  /* 0xc2fc00003500780b */ /* 0x000fe20003fae000 */
[--C-:B------:R-:W-:Y:S01]  /*3770*/  FFMA R27, R27, UR22, -R44.reuse ;  /* 0x000000161b1b7c23 */ /* 0x100fe2000800082c */
[--C-:B------:R-:W-:Y:S01]  /*3780*/  FFMA R30, R30, UR22, -R44.reuse ;  /* 0x000000161e1e7c23 */ /* 0x100fe2000800082c */
[--C-:B------:R-:W-:Y:S01]  /*3790*/  FFMA R31, R31, UR22, -R44.reuse ;  /* 0x000000161f1f7c23 */ /* 0x100fe2000800082c */
[--C-:B------:R-:W-:Y:S01]  /*37a0*/  FFMA R34, R34, UR22, -R44.reuse ;  /* 0x0000001622227c23 */ /* 0x100fe2000800082c */
[----:B------:R-:W-:Y:S01]  /*37b0*/  @!P4 FMUL R49, R49, 0.5 ;  /* 0x3f0000003131c820 */ /* 0x000fe20000400000 */
[--C-:B------:R-:W-:Y:S01]  /*37c0*/  FFMA R43, R43, UR22, -R44.reuse ;  /* 0x000000162b2b7c23 */ /* 0x100fe2000800082c */
[----:B-1----:R-:W-:Y:S01]  /*37d0*/  @!P3 FMUL R14, R14, R14 ;  /* 0x0000000e0e0eb220 */ /* 0x002fe20000400000 */
[----:B------:R-:W-:Y:S01]  /*37e0*/  FSETP.GEU.AND P3, PT, R26, -126, PT ;  /* 0xc2fc00001a00780b */ /* 0x000fe20003f6e000 */
[----:B------:R-:W1:Y:S01]  /*37f0*/  MUFU.EX2 R10, R49 ;  /* 0x00000031000a7308 */ /* 0x000e620000000800 */
[----:B------:R-:W-:Y:S01]  /*3800*/  @!P6 FMUL R52, R52, 0.5 ;  /* 0x3f0000003434e820 */ /* 0x000fe20000400000 */
[--C-:B------:R-:W-:Y:S01]  /*3810*/  FFMA R47, R47, UR22, -R44.reuse ;  /* 0x000000162f2f7c23 */ /* 0x100fe2000800082c */
[--C-:B------:R-:W-:Y:S01]  /*3820*/  FFMA R51, R51, UR22, -R44.reuse ;  /* 0x0000001633337c23 */ /* 0x100fe2000800082c */
[----:B------:R-:W-:Y:S01]  /*3830*/  @!P5 FMUL R53, R53, 0.5 ;  /* 0x3f0000003535d820 */ /* 0x000fe20000400000 */
[----:B------:R-:W-:Y:S01]  /*3840*/  FFMA R55, R55, UR22, -R44 ;  /* 0x0000001637377c23 */ /* 0x000fe2000800082c */
[----:B--2---:R-:W-:Y:S01]  /*3850*/  @!P2 FMUL R21, R21, R21 ;  /* 0x000000151515a220 */ /* 0x004fe20000400000 */
[----:B------:R-:W-:Y:S01]  /*3860*/  FSETP.GEU.AND P2, PT, R27, -126, PT ;  /* 0xc2fc00001b00780b */ /* 0x000fe20003f4e000 */
[----:B------:R-:W2:Y:S01]  /*3870*/  MUFU.EX2 R41, R52 ;  /* 0x0000003400297308 */ /* 0x000ea20000000800 */
[----:B------:R-:W-:Y:S01]  /*3880*/  FMUL R40, R40, UR22 ;  /* 0x0000001628287c20 */ /* 0x000fe20008400000 */
[----:B------:R-:W-:-:S02]  /*3890*/  FADD R11, R28, R15 ;  /* 0x0000000f1c0b7221 */ /* 0x000fc40000000000 */
[----:B------:R-:W-:-:S04]  /*38a0*/  @!P3 FMUL R26, R26, 0.5 ;  /* 0x3f0000001a1ab820 */ /* 0x000fc80000400000 */
[----:B------:R-:W3:Y:S01]  /*38b0*/  MUFU.EX2 R20, R53 ;  /* 0x0000003500147308 */ /* 0x000ee20000000800 */
[----:B-1----:R-:W-:Y:S01]  /*38c0*/  @!P4 FMUL R10, R10, R10 ;  /* 0x0000000a0a0ac220 */ /* 0x002fe20000400000 */
[----:B------:R-:W-:Y:S02]  /*38d0*/  FSETP.GEU.AND P4, PT, R30, -126, PT ;  /* 0xc2fc00001e00780b */ /* 0x000fe40003f8e000 */
[----:B------:R-:W-:-:S04]  /*38e0*/  @!P2 FMUL R27, R27, 0.5 ;  /* 0x3f0000001b1ba820 */ /* 0x000fc80000400000 */
[----:B------:R1:W4:Y:S01]  /*38f0*/  MUFU.EX2 R45, R26 ;  /* 0x0000001a002d7308 */ /* 0x0003220000000800 */
[----:B--2---:R-:W-:Y:S01]  /*3900*/  @!P6 FMUL R41, R41, R41 ;  /* 0x000000292929e220 */ /* 0x004fe20000400000 */
[----:B------:R-:W-:-:S05]  /*3910*/  FSETP.GEU.AND P6, PT, R31, -126, PT ;  /* 0xc2fc00001f00780b */ /* 0x000fca0003fce000 */
[----:B------:R-:W-:Y:S01]  /*3920*/  @!P4 FMUL R30, R30, 0.5 ;  /* 0x3f0000001e1ec820 */ /* 0x000fe20000400000 */
[----:B------:R2:W5:Y:S01]  /*3930*/  MUFU.EX2 R48, R27 ;  /* 0x0000001b00307308 */ /* 0x0005620000000800 */
[----:B-1----:R-:W-:Y:S01]  /*3940*/  FFMA R26, R35, UR22, -R44 ;  /* 0x00000016231a7c23 */ /* 0x002fe2000800082c */
[----:B---3--:R-:W-:Y:S01]  /*3950*/  @!P5 FMUL R20, R20, R20 ;  /* 0x000000141414d220 */ /* 0x008fe20000400000 */
[----:B------:R-:W-:-:S04]  /*3960*/  FSETP.GEU.AND P5, PT, R34, -126, PT ;  /* 0xc2fc00002200780b */ /* 0x000fc80003fae000 */
[----:B------:R-:W-:Y:S01]  /*3970*/  @!P6 FMUL R31, R31, 0.5 ;  /* 0x3f0000001f1fe820 */ /* 0x000fe20000400000 */
[----:B------:R1:W3:Y:S01]  /*3980*/  MUFU.EX2 R49, R30 ;  /* 0x0000001e00317308 */ /* 0x0002e20000000800 */
[----:B----4-:R-:W-:Y:S01]  /*3990*/  @!P3 FMUL R45, R45, R45 ;  /* 0x0000002d2d2db220 */ /* 0x010fe20000400000 */
[----:B------:R-:W-:Y:S01]  /*39a0*/  FSETP.GEU.AND P3, PT, R26, -126, PT ;  /* 0xc2fc00001a00780b */ /* 0x000fe20003f6e000 */
[----:B--2---:R-:W-:-:S05]  /*39b0*/  FFMA R27, R38, UR22, -R44 ;  /* 0x00000016261b7c23 */ /* 0x004fca000800082c */
[----:B------:R-:W-:Y:S01]  /*39c0*/  @!P5 FMUL R34, R34, 0.5 ;  /* 0x3f0000002222d820 */ /* 0x000fe20000400000 */
[----:B-1----:R-:W-:Y:S01]  /*39d0*/  FFMA R30, R39, UR22, -R44 ;  /* 0x00000016271e7c23 */ /* 0x002fe2000800082c */
[----:B-----5:R-:W-:Y:S01]  /*39e0*/  @!P2 FMUL R48, R48, R48 ;  /* 0x000000303030a220 */ /* 0x020fe20000400000 */
[----:B------:R-:W-:Y:S01]  /*39f0*/  FSETP.GEU.AND P2, PT, R27, -126, PT ;  /* 0xc2fc00001b00780b */ /* 0x000fe20003f4e000 */
[----:B------:R1:W2:Y:S03]  /*3a00*/  MUFU.EX2 R52, R31 ;  /* 0x0000001f00347308 */ /* 0x0002a60000000800 */
[----:B------:R-:W-:Y:S01]  /*3a10*/  @!P3 FMUL R26, R26, 0.5 ;  /* 0x3f0000001a1ab820 */ /* 0x000fe20000400000 */
[----:B---3--:R-:W-:Y:S01]  /*3a20*/  @!P4 FMUL R49, R49, R49 ;  /* 0x000000313131c220 */ /* 0x008fe20000400000 */
[----:B------:R-:W-:-:S03]  /*3a30*/  FSETP.GEU.AND P4, PT, R30, -126, PT ;  /* 0xc2fc00001e00780b */ /* 0x000fc60003f8e000 */
[----:B------:R3:W4:Y:S01]  /*3a40*/  MUFU.EX2 R35, R34 ;  /* 0x0000002200237308 */ /* 0x0007220000000800 */
[----:B-1----:R-:W-:-:S03]  /*3a50*/  FFMA R31, R42, UR22, -R44 ;  /* 0x000000162a1f7c23 */ /* 0x002fc6000800082c */
[----:B------:R-:W-:-:S04]  /*3a60*/  @!P2 FMUL R27, R27, 0.5 ;  /* 0x3f0000001b1ba820 */ /* 0x000fc80000400000 */
[----:B------:R1:W5:Y:S01]  /*3a70*/  MUFU.EX2 R38, R26 ;  /* 0x0000001a00267308 */ /* 0x0003620000000800 */
[----:B--2---:R-:W-:Y:S01]  /*3a80*/  @!P6 FMUL R52, R52, R52 ;  /* 0x000000343434e220 */ /* 0x004fe20000400000 */
[----:B------:R-:W-:Y:S01]  /*3a90*/  FSETP.GEU.AND P6, PT, R31, -126, PT ;  /* 0xc2fc00001f00780b */ /* 0x000fe20003fce000 */
[----:B------:R-:W-:Y:S01]  /*3aa0*/  @!P4 FMUL R30, R30, 0.5 ;  /* 0x3f0000001e1ec820 */ /* 0x000fe20000400000 */
[----:B---3--:R-:W-:-:S04]  /*3ab0*/  FADD R34, R36, R41 ;  /* 0x0000002924227221 */ /* 0x008fc80000000000 */
[----:B------:R2:W3:Y:S01]  /*3ac0*/  MUFU.EX2 R39, R27 ;  /* 0x0000001b00277308 */ /* 0x0004e20000000800 */
[----:B-1----:R-:W-:Y:S01]  /*3ad0*/  FFMA R26, R46, UR22, -R44 ;  /* 0x000000162e1a7c23 */ /* 0x002fe2000800082c */
[----:B----4-:R-:W-:Y:S01]  /*3ae0*/  @!P5 FMUL R35, R35, R35 ;  /* 0x000000232323d220 */ /* 0x010fe20000400000 */
[----:B------:R-:W-:Y:S01]  /*3af0*/  FSETP.GEU.AND P5, PT, R43, -126, PT ;  /* 0xc2fc00002b00780b */ /* 0x000fe20003fae000 */
[----:B------:R-:W-:-:S03]  /*3b00*/  FADD R34, R11, R34 ;  /* 0x000000220b227221 */ /* 0x000fc60000000000 */
[----:B------:R-:W-:Y:S01]  /*3b10*/  @!P6 FMUL R31, R31, 0.5 ;  /* 0x3f0000001f1fe820 */ /* 0x000fe20000400000 */
[----:B------:R1:W4:Y:S01]  /*3b20*/  MUFU.EX2 R42, R30 ;  /* 0x0000001e002a7308 */ /* 0x0003220000000800 */
[----:B-----5:R-:W-:Y:S01]  /*3b30*/  @!P3 FMUL R38, R38, R38 ;  /* 0x000000262626b220 */ /* 0x020fe20000400000 */
[----:B------:R-:W-:Y:S01]  /*3b40*/  FSETP.GEU.AND P3, PT, R26, -126, PT ;  /* 0xc2fc00001a00780b */ /* 0x000fe20003f6e000 */
[----:B--2---:R-:W-:-:S05]  /*3b50*/  FFMA R27, R50, UR22, -R44 ;  /* 0x00000016321b7c23 */ /* 0x004fca000800082c */
[----:B------:R-:W-:Y:S01]  /*3b60*/  @!P5 FMUL R43, R43, 0.5 ;  /* 0x3f0000002b2bd820 */ /* 0x000fe20000400000 */
[----:B---3--:R-:W-:Y:S01]  /*3b70*/  @!P2 FMUL R39, R39, R39 ;  /* 0x000000272727a220 */ /* 0x008fe20000400000 */
[----:B------:R-:W-:Y:S01]  /*3b80*/  FSETP.GEU.AND P2, PT, R47, -126, PT ;  /* 0xc2fc00002f00780b */ /* 0x000fe20003f4e000 */
[----:B------:R-:W2:Y:S01]  /*3b90*/  MUFU.EX2 R46, R31 ;  /* 0x0000001f002e7308 */ /* 0x000ea20000000800 */
[----:B-1----:R-:W-:-:S03]  /*3ba0*/  FFMA R30, R54, UR22, -R44 ;  /* 0x00000016361e7c23 */ /* 0x002fc6000800082c */
[----:B------:R-:W-:Y:S01]  /*3bb0*/  @!P3 FMUL R26, R26, 0.5 ;  /* 0x3f0000001a1ab820 */ /* 0x000fe20000400000 */
[----:B----4-:R-:W-:Y:S01]  /*3bc0*/  @!P4 FMUL R42, R42, R42 ;  /* 0x0000002a2a2ac220 */ /* 0x010fe20000400000 */
[----:B------:R-:W-:Y:S02]  /*3bd0*/  FSETP.GEU.AND P4, PT, R27, -126, PT ;  /* 0xc2fc00001b00780b */ /* 0x000fe40003f8e000 */
[----:B------:R1:W3:Y:S04]  /*3be0*/  MUFU.EX2 R50, R26 ;  /* 0x0000001a00327308 */ /* 0x0002e80000000800 */
[----:B------:R-:W-:-:S04]  /*3bf0*/  @!P2 FMUL R47, R47, 0.5 ;  /* 0x3f0000002f2fa820 */ /* 0x000fc80000400000 */
[----:B------:R-:W4:Y:S01]  /*3c00*/  MUFU.EX2 R43, R43 ;  /* 0x0000002b002b7308 */ /* 0x000f220000000800 */
[----:B--2---:R-:W-:Y:S01]  /*3c10*/  @!P6 FMUL R46, R46, R46 ;  /* 0x0000002e2e2ee220 */ /* 0x004fe20000400000 */
[----:B------:R-:W-:Y:S01]  /*3c20*/  FSETP.GEU.AND P6, PT, R51, -126, PT ;  /* 0xc2fc00003300780b */ /* 0x000fe20003fce000 */
[----:B-1----:R-:W-:Y:S01]  /*3c30*/  FADD R26, R33, R10 ;  /* 0x0000000a211a7221 */ /* 0x002fe20000000000 */
[----:B------:R-:W-:-:S03]  /*3c40*/  @!P4 FMUL R27, R27, 0.5 ;  /* 0x3f0000001b1bc820 */ /* 0x000fc60000400000 */
[----:B------:R-:W-:Y:S01]  /*3c50*/  FADD R31, R9, R26 ;  /* 0x0000001a091f7221 */ /* 0x000fe20000000000 */
[----:B------:R-:W1:Y:S01]  /*3c60*/  MUFU.EX2 R47, R47 ;  /* 0x0000002f002f7308 */ /* 0x000e620000000800 */
[----:B---3--:R-:W-:Y:S01]  /*3c70*/  @!P3 FMUL R50, R50, R50 ;  /* 0x000000323232b220 */ /* 0x008fe20000400000 */
[----:B------:R-:W-:Y:S01]  /*3c80*/  FSETP.GEU.AND P3, PT, R55, -126, PT ;  /* 0xc2fc00003700780b */ /* 0x000fe20003f6e000 */
[----:B------:R-:W-:Y:S01]  /*3c90*/  FADD R26, R29, R14 ;  /* 0x0000000e1d1a7221 */ /* 0x000fe20000000000 */
[----:B------:R-:W-:Y:S01]  /*3ca0*/  FADD R9, R24, R13 ;  /* 0x0000000d18097221 */ /* 0x000fe20000000000 */
[----:B------:R-:W-:Y:S01]  /*3cb0*/  FADD R53, R49, R50 ;  /* 0x0000003231357221 */ /* 0x000fe20000000000 */
[----:B------:R-:W-:Y:S01]  /*3cc0*/  F2FP.BF16.F32.PACK_AB R24, R25, R24 ;  /* 0x000000181918723e */ /* 0x000fe200000010ff */
[----:B------:R-:W-:Y:S01]  /*3cd0*/  @!P6 FMUL R51, R51, 0.5 ;  /* 0x3f0000003333e820 */ /* 0x000fe20000400000 */
[----:B------:R2:W3:Y:S01]  /*3ce0*/  MUFU.EX2 R54, R27 ;  /* 0x0000001b00367308 */ /* 0x0004e20000000800 */
[----:B----4-:R-:W-:Y:S01]  /*3cf0*/  @!P5 FMUL R43, R43, R43 ;  /* 0x0000002b2b2bd220 */ /* 0x010fe20000400000 */
[----:B------:R-:W-:-:S02]  /*3d00*/  FSETP.GEU.AND P5, PT, R30, -126, PT ;  /* 0xc2fc00001e00780b */ /* 0x000fc40003fae000 */
[----:B------:R-:W-:-:S03]  /*3d10*/  F2FP.BF16.F32.PACK_AB R25, R48, R45 ;  /* 0x0000002d3019723e */ /* 0x000fc600000010ff */
[----:B------:R-:W-:Y:S01]  /*3d20*/  @!P3 FMUL R55, R55, 0.5 ;  /* 0x3f0000003737b820 */ /* 0x000fe20000400000 */
[----:B------:R-:W4:Y:S01]  /*3d30*/  MUFU.EX2 R51, R51 ;  /* 0x0000003300337308 */ /* 0x000f220000000800 */
[----:B-1----:R-:W-:Y:S01]  /*3d40*/  @!P2 FMUL R47, R47, R47 ;  /* 0x0000002f2f2fa220 */ /* 0x002fe20000400000 */
[----:B------:R-:W-:Y:S01]  /*3d50*/  FSETP.GEU.AND P2, PT, R0, -126, PT ;  /* 0xc2fc00000000780b */ /* 0x000fe20003f4e000 */
[----:B--2---:R-:W-:Y:S02]  /*3d60*/  FADD R27, R37, R20 ;  /* 0x00000014251b7221 */ /* 0x004fe40000000000 */
[----:B------:R-:W-:Y:S02]  /*3d70*/  FADD R89, R52, R47 ;  /* 0x0000002f34597221 */ /* 0x000fe40000000000 */
[----:B------:R-:W-:Y:S01]  /*3d80*/  @!P5 FMUL R30, R30, 0.5 ;  /* 0x3f0000001e1ed820 */ /* 0x000fe20000400000 */
[----:B------:R-:W1:Y:S01]  /*3d90*/  MUFU.EX2 R55, R55 ;  /* 0x0000003700377308 */ /* 0x000e620000000800 */
[----:B---3--:R-:W-:Y:S01]  /*3da0*/  @!P4 FMUL R54, R54, R54 ;  /* 0x000000363636c220 */ /* 0x008fe20000400000 */
[----:B------:R-:W-:Y:S01]  /*3db0*/  FSETP.GEU.AND P4, PT, R40, -126, PT ;  /* 0xc2fc00002800780b */ /* 0x000fe20003f8e000 */
[----:B------:R-:W-:Y:S01]  /*3dc0*/  FADD R26, R26, R27 ;  /* 0x0000001b1a1a7221 */ /* 0x000fe20000000000 */
[----:B------:R-:W-:Y:S01]  /*3dd0*/  FADD R27, R45, R46 ;  /* 0x0000002e2d1b7221 */ /* 0x000fe20000000000 */
[----:B------:R-:W-:-:S02]  /*3de0*/  FADD R90, R35, R54 ;  /* 0x00000036235a7221 */ /* 0x000fc40000000000 */
[----:B------:R-:W-:Y:S01]  /*3df0*/  @!P2 FMUL R0, R0, 0.5 ;  /* 0x3f0000000000a820 */ /* 0x000fe20000400000 */
[----:B------:R2:W3:Y:S01]  /*3e00*/  MUFU.EX2 R44, R30 ;  /* 0x0000001e002c7308 */ /* 0x0004e20000000800 */
[----:B----4-:R-:W-:Y:S01]  /*3e10*/  @!P6 FMUL R51, R51, R51 ;  /* 0x000000333333e220 */ /* 0x010fe20000400000 */
[----:B------:R-:W-:Y:S01]  /*3e20*/  FADD R27, R27, R90 ;  /* 0x0000005a1b1b7221 */ /* 0x000fe20000000000 */
[----:B------:R-:W-:Y:S01]  /*3e30*/  FADD R26, R31, R26 ;  /* 0x0000001a1f1a7221 */ /* 0x000fe20000000000 */
[----:B------:R-:W-:Y:S01]  /*3e40*/  F2FP.BF16.F32.PACK_AB R31, R42, R39 ;  /* 0x000000272a1f723e */ /* 0x000fe200000010ff */
[----:B------:R-:W-:Y:S02]  /*3e50*/  FADD R91, R38, R51 ;  /* 0x00000033265b7221 */ /* 0x000fe40000000000 */
[----:B------:R-:W-:Y:S01]  /*3e60*/  @!P4 FMUL R40, R40, 0.5 ;  /* 0x3f0000002828c820 */ /* 0x000fe20000400000 */
[----:B------:R-:W4:Y:S01]  /*3e70*/  MUFU.EX2 R0, R0 ;  /* 0x0000000000007308 */ /* 0x000f220000000800 */
[----:B--2---:R-:W-:Y:S01]  /*3e80*/  FADD R30, R32, R21 ;  /* 0x00000015201e7221 */ /* 0x004fe20000000000 */
[----:B-1----:R-:W-:-:S03]  /*3e90*/  @!P3 FMUL R55, R55, R55 ;  /* 0x000000373737b220 */ /* 0x002fc60000400000 */
[----:B------:R-:W-:Y:S01]  /*3ea0*/  FADD R9, R9, R30 ;  /* 0x0000001e09097221 */ /* 0x000fe20000000000 */
[----:B------:R-:W-:Y:S01]  /*3eb0*/  FADD R30, R48, R43 ;  /* 0x0000002b301e7221 */ /* 0x000fe20000000000 */
[----:B------:R-:W-:Y:S01]  /*3ec0*/  FADD R92, R42, R55 ;  /* 0x000000372a5c7221 */ /* 0x000fe20000000000 */
[----:B------:R1:W2:Y:S01]  /*3ed0*/  MUFU.EX2 R11, R40 ;  /* 0x00000028000b7308 */ /* 0x0002a20000000800 */
[----:B---3--:R-:W-:Y:S01]  /*3ee0*/  @!P5 FMUL R44, R44, R44 ;  /* 0x0000002c2c2cd220 */ /* 0x008fe20000400000 */
[----:B------:R-:W-:Y:S01]  /*3ef0*/  FADD R30, R30, R91 ;  /* 0x0000005b1e1e7221 */ /* 0x000fe20000000000 */
[----:B------:R-:W-:Y:S01]  /*3f00*/  FADD R89, R89, R92 ;  /* 0x0000005c59597221 */ /* 0x000fe20000000000 */
[----:B------:R-:W-:Y:S01]  /*3f10*/  FADD R9, R9, R34 ;  /* 0x0000002209097221 */ /* 0x000fe20000000000 */
[----:B------:R-:W-:Y:S02]  /*3f20*/  F2FP.BF16.F32.PACK_AB R34, R14, R15 ;  /* 0x0000000f0e22723e */ /* 0x000fe400000010ff */
[----:B------:R-:W-:Y:S01]  /*3f30*/  FADD R30, R30, R89 ;  /* 0x000000591e1e7221 */ /* 0x000fe20000000000 */
[----:B------:R-:W-:Y:S01]  /*3f40*/  FADD R9, R9, R26 ;  /* 0x0000001a09097221 */ /* 0x000fe20000000000 */
[----:B-1----:R-:W-:Y:S01]  /*3f50*/  FADD R40, R39, R44 ;  /* 0x0000002c27287221 */ /* 0x002fe20000000000 */
[----:B----4-:R-:W-:Y:S01]  /*3f60*/  @!P2 FMUL R0, R0, R0 ;  /* 0x000000000000a220 */ /* 0x010fe20000400000 */
[----:B------:R-:W-:-:S02]  /*3f70*/  F2FP.BF16.F32.PACK_AB R26, R29, R28 ;  /* 0x0000001c1d1a723e */ /* 0x000fc400000010ff */
[----:B------:R-:W-:Y:S01]  /*3f80*/  FADD R40, R53, R40 ;  /* 0x0000002835287221 */ /* 0x000fe20000000000 */
[----:B------:R-:W-:Y:S01]  /*3f90*/  F2FP.BF16.F32.PACK_AB R28, R33, R32 ;  /* 0x00000020211c723e */ /* 0x000fe200000010ff */
[----:B------:R-:W-:Y:S01]  /*3fa0*/  FFMA R3, R0, R3, R9 ;  /* 0x0000000300037223 */ /* 0x000fe20000000009 */
[----:B------:R-:W-:Y:S01]  /*3fb0*/  F2FP.BF16.F32.PACK_AB R29, R38, R35 ;  /* 0x00000023261d723e */ /* 0x000fe200000010ff */
[----:B------:R-:W-:Y:S01]  /*3fc0*/  FADD R27, R27, R40 ;  /* 0x000000281b1b7221 */ /* 0x000fe20000000000 */
[----:B------:R-:W-:Y:S01]  /*3fd0*/  SHF.L.U32 R40, R22, 0x1f, RZ ;  /* 0x0000001f16287819 */ /* 0x000fe200000006ff */
[----:B--2---:R-:W-:Y:S01]  /*3fe0*/  @!P4 FMUL R11, R11, R11 ;  /* 0x0000000b0b0bc220 */ /* 0x004fe20000400000 */
[-C--:B------:R-:W-:Y:S01]  /*3ff0*/  FMUL R56, R56, R0.reuse ;  /* 0x0000000038387220 */ /* 0x080fe20000400000 */
[----:B------:R-:W-:Y:S01]  /*4000*/  FADD R30, R27, R30 ;  /* 0x0000001e1b1e7221 */ /* 0x000fe20000000000 */
[----:B------:R1:W2:Y:S01]  /*4010*/  SYNCS.PHASECHK.TRANS64.TRYWAIT P2, [UR6+0x12400], R40 ;  /* 0x01240028ff0075a7 */ /* 0x0002a20008040146 */
[-C--:B------:R-:W-:Y:S01]  /*4020*/  FMUL R57, R57, R0.reuse ;  /* 0x0000000039397220 */ /* 0x080fe20000400000 */
[----:B------:R-:W-:Y:S01]  /*4030*/  FMUL R60, R60, R0 ;  /* 0x000000003c3c7220 */ /* 0x000fe20000400000 */
[----:B------:R-:W-:Y:S01]  /*4040*/  FFMA R6, R11, R6, R30 ;  /* 0x000000060b067223 */ /* 0x000fe2000000001e */
[----:B------:R-:W-:Y:S01]  /*4050*/  F2FP.BF16.F32.PACK_AB R30, R37, R36 ;  /* 0x00000024251e723e */ /* 0x000fe200000010ff */
[-C--:B------:R-:W-:Y:S01]  /*4060*/  FMUL R61, R61, R0.reuse ;  /* 0x000000003d3d7220 */ /* 0x080fe20000400000 */
        /* <DEDUP_REMOVED lines=11> */
[----:B------:R-:W-:Y:S01]  /*4120*/  FMUL R85, R85, R0 ;  /* 0x0000000055557220 */ /* 0x000fe20000400000 */
        /* <DEDUP_REMOVED lines=16> */
[----:B------:R-:W-:-:S02]  /*4230*/  F2FP.BF16.F32.PACK_AB R27, R52, R49 ;  /* 0x00000031341b723e */ /* 0x000fc400000010ff */
[----:B------:R-:W-:Y:S02]  /*4240*/  F2FP.BF16.F32.PACK_AB R32, R12, R13 ;  /* 0x0000000d0c20723e */ /* 0x000fe400000010ff */
[----:B------:R-:W-:Y:S02]  /*4250*/  F2FP.BF16.F32.PACK_AB R33, R43, R46 ;  /* 0x0000002e2b21723e */ /* 0x000fe400000010ff */
[----:B------:R-:W-:Y:S02]  /*4260*/  F2FP.BF16.F32.PACK_AB R35, R47, R50 ;  /* 0x000000322f23723e */ /* 0x000fe400000010ff */
[----:B------:R-:W-:Y:S02]  /*4270*/  F2FP.BF16.F32.PACK_AB R36, R10, R21 ;  /* 0x000000150a24723e */ /* 0x000fe400000010ff */
[----:B------:R-:W-:Y:S02]  /*4280*/  F2FP.BF16.F32.PACK_AB R37, R51, R54 ;  /* 0x000000363325723e */ /* 0x000fe400000010ff */
[----:B------:R-:W-:Y:S01]  /*4290*/  F2FP.BF16.F32.PACK_AB R38, R20, R41 ;  /* 0x000000291426723e */ /* 0x000fe200000010ff */
[----:B-12---:R-:W-:Y:S06]  /*42a0*/  @!P0 BRA `(.L_x_29) ;  /* 0x0000000000048947 */ /* 0x006fec0003800000 */
[----:B------:R-:W-:Y:S01]  /*42b0*/  BPT.TRAP 0x1 ;  /* 0x000000040000795c */ /* 0x000fe20000300000 */
.L_x_29:
[----:B------:R-:W-:Y:S05]  /*42c0*/  @P2 BRA `(.L_x_30) ;  /* 0x0000000000082947 */ /* 0x000fea0003800000 */
[----:B------:R-:W1:Y:S02]  /*42d0*/  SYNCS.PHASECHK.TRANS64.TRYWAIT P2, [UR6+0x12400], R40 ;  /* 0x01240028ff0075a7 */ /* 0x000e640008040146 */
[----:B-1----:R-:W-:Y:S05]  /*42e0*/  @!P2 BRA `(.L_x_31) ;  /* 0x000000500074a947 */ /* 0x002fea0003800000 */
.L_x_30:
[----:B------:R-:W-:Y:S01]  /*42f0*/  ULEA UR10, UR37, UR44, 0x9 ;  /* 0x0000002c250a7291 */ /* 0x000fe2000f8e483f */
[----:B------:R-:W-:Y:S01]  /*4300*/  WARPGROUP.ARRIVE ;  /* 0x00000000000079c5 */ /* 0x000fe20000000000 */
[----:B------:R-:W-:Y:S01]  /*4310*/  UMOV UR7, 0x40000040 ;  /* 0x4000004000077882 */ /* 0x000fe20000000000 */
[----:B------:R-:W-:-:S04]  /*4320*/  F2FP.BF16.F32.PACK_AB R39, R55, R44 ;  /* 0x0000002c3727723e */ /* 0x000fc800000010ff */
[----:B------:R-:W-:Y:S02]  /*4330*/  UMOV UR6, UR10 ;  /* 0x0000000a00067c82 */ /* 0x000fe40008000000 */
        /* <DEDUP_REMOVED lines=19> */
.L_x_32:
[----:B------:R-:W-:-:S04]  /*4470*/  ULEA UR6, UR21, UR45, 0x3 ;  /* 0x0000002d15067291 */ /* 0x000fc8000f8e183f */
[----:B------:R-:W-:-:S04]  /*4480*/  UIADD3 UR6, UR6, 0x12428, URZ ;  /* 0x0001242806067890 */ /* 0x000fc8000fffe03f */
[----:B------:R-:W-:-:S09]  /*4490*/  UPRMT UR6, URZ, 0x654, UR6 ;  /* 0x000006543f067896 */ /* 0x000fd20008000006 */
[----:B------:R-:W-:Y:S01]  /*44a0*/  SYNCS.ARRIVE.TRANS64.RED.A1T0 RZ, [UR6], RZ ;  /* 0x000000ffffff79a7 */ /* 0x000fe20008100406 */
[----:B------:R-:W-:Y:S05]  /*44b0*/  @P1 BRA `(.L_x_33) ;  /* 0x0000000000041947 */ /* 0x000fea0003800000 */
[----:B------:R-:W-:Y:S01]  /*44c0*/  BPT.TRAP 0x1 ;  /* 0x000000040000795c */ /* 0x000fe20000300000 */
.L_x_33:
[----:B------:R-:W-:-:S04]  /*44d0*/  UIADD3 UR21, UR21, 0x1, URZ ;  /* 0x0000000115157890 */ /* 0x000fc8000fffe03f */
[----:B------:R-:W-:-:S04]  /*44e0*/  UISETP.NE.AND UP0, UPT, UR21, 0x5, UPT ;  /* 0x000000051500788c */ /* 0x000fc8000bf05270 */
[----:B------:R-:W-:Y:S01]  /*44f0*/  USEL UR21, UR21, URZ, UP0 ;  /* 0x0000003f15157287 */ /* 0x000fe20008000000 */
[----:B------:R-:W-:Y:S11]  /*4500*/  @!P0 BRA `(.L_x_34) ;  /* 0x0000000000048947 */ /* 0x000ff60003800000 */
[----:B------:R-:W-:Y:S01]  /*4510*/  BPT.TRAP 0x1 ;  /* 0x000000040000795c */ /* 0x000fe20000300000 */
.L_x_34:
[----:B------:R-:W-:-:S04]  /*4520*/  ULEA UR6, UR21, UR45, 0x3 ;  /* 0x0000002d15067291 */ /* 0x000fc8000f8e183f */
[----:B------:R-:W-:-:S04]  /*4530*/  UIADD3 UR6, UR6, 0x12428, URZ ;  /* 0x0001242806067890 */ /* 0x000fc8000fffe03f */
[----:B------:R-:W-:-:S09]  /*4540*/  UPRMT UR6, URZ, 0x654, UR6 ;  /* 0x000006543f067896 */ /* 0x000fd20008000006 */
[----:B------:R-:W-:Y:S01]  /*4550*/  SYNCS.ARRIVE.TRANS64.RED.A1T0 RZ, [UR6], RZ ;  /* 0x000000ffffff79a7 */ /* 0x000fe20008100406 */
[----:B------:R-:W-:Y:S05]  /*4560*/  @P1 BRA `(.L_x_35) ;  /* 0x0000000000041947 */ /* 0x000fea0003800000 */
[----:B------:R-:W-:Y:S01]  /*4570*/  BPT.TRAP 0x1 ;  /* 0x000000040000795c */ /* 0x000fe20000300000 */
.L_x_35:
[----:B------:R-:W-:Y:S01]  /*4580*/  UIADD3 UR37, UR37, 0x1, URZ ;  /* 0x0000000125257890 */ /* 0x000fe2000fffe03f */
[C---:B------:R-:W-:Y:S01]  /*4590*/  ISETP.GT.AND P2, PT, R8.reuse, 0x1, PT ;  /* 0x000000010800780c */ /* 0x040fe20003f44270 */
[----:B------:R-:W-:Y:S01]  /*45a0*/  UIADD3 UR21, UR21, 0x1, URZ ;  /* 0x0000000115157890 */ /* 0x000fe2000fffe03f */
[----:B------:R-:W-:Y:S01]  /*45b0*/  VIADD R7, R7, 0x40 ;  /* 0x0000004007077836 */ /* 0x000fe20000000000 */
[----:B------:R-:W-:Y:S01]  /*45c0*/  UISETP.NE.AND UP1, UPT, UR37, 0x5, UPT ;  /* 0x000000052500788c */ /* 0x000fe2000bf25270 */
[----:B------:R-:W-:Y:S01]  /*45d0*/  VIADD R0, R8, 0xffffffff ;  /* 0xffffffff08007836 */ /* 0x000fe20000000000 */
[----:B------:R-:W-:Y:S01]  /*45e0*/  UISETP.NE.AND UP0, UPT, UR21, 0x5, UPT ;  /* 0x000000051500788c */ /* 0x000fe2000bf05270 */
[----:B-1----:R-:W-:Y:S01]  /*45f0*/  IMAD.MOV.U32 R9, RZ, RZ, R4 ;  /* 0x000000ffff097224 */ /* 0x002fe200078e0004 */
[----:B------:R-:W-:Y:S01]  /*4600*/  USEL UR6, URZ, 0x1, UP1 ;  /* 0x000000013f067887 */ /* 0x000fe20008800000 */
[----:B------:R-:W-:Y:S01]  /*4610*/  MOV R11, R5 ;  /* 0x00000005000b7202 */ /* 0x000fe20000000f00 */
[----:B------:R-:W-:-:S02]  /*4620*/  USEL UR21, UR21, URZ, UP0 ;  /* 0x0000003f15157287 */ /* 0x000fc40008000000 */
[----:B------:R-:W-:Y:S02]  /*4630*/  USEL UR37, UR37, URZ, UP1 ;  /* 0x0000003f25257287 */ /* 0x000fe40008800000 */
[----:B------:R-:W-:Y:S01]  /*4640*/  LOP3.LUT R22, R22, UR6, RZ, 0x3c, !PT ;  /* 0x0000000616167c12 */ /* 0x000fe2000f8e3cff */
[----:B------:R-:W-:Y:S09]  /*4650*/  @P2 BRA `(.L_x_36) ;  /* 0xffffffe400d82947 */ /* 0x000ff2000383ffff */
.L_x_25:
[----:B------:R-:W-:-:S13]  /*4660*/  ISETP.GE.AND P2, PT, R8, RZ, PT ;  /* 0x000000ff0800720c */ /* 0x000fda0003f46270 */
[----:B------:R-:W-:Y:S05]  /*4670*/  @!P2 BRA `(.L_x_37) ;  /* 0x0000001c0078a947 */ /* 0x000fea0003800000 */
[----:B------:R-:W-:Y:S01]  /*4680*/  VIADD R8, R8, 0x1 ;  /* 0x0000000108087836 */ /* 0x000fe20000000000 */
[----:B------:R-:W-:Y:S01]  /*4690*/  ULDC UR22, c[0x0][0x604] ;  /* 0x0001810000167ab9 */ /* 0x000fe20000000800 */
[----:B------:R-:W-:Y:S02]  /*46a0*/  IMAD.MOV.U32 R9, RZ, RZ, R4 ;  /* 0x000000ffff097224 */ /* 0x000fe400078e0004 */
[----:B------:R-:W-:-:S07]  /*46b0*/  IMAD.MOV.U32 R0, RZ, RZ, R5 ;  /* 0x000000ffff007224 */ /* 0x000fce00078e0005 */
.L_x_48:
[----:B------:R-:W-:Y:S05]  /*46c0*/  @!P0 BRA `(.L_x_38) ;  /* 0x0000000000048947 */ /* 0x000fea0003800000 */
[----:B------:R-:W-:Y:S01]  /*46d0*/  BPT.TRAP 0x1 ;  /* 0x000000040000795c */ /* 0x000fe20000300000 */
.L_x_38:
[----:B------:R-:W-:Y:S01]  /*46e0*/  ULEA UR6, UR37, UR45, 0x3 ;  /* 0x0000002d25067291 */ /* 0x000fe2000f8e183f */
[----:B------:R-:W-:-:S08]  /*46f0*/  SHF.L.U32 R4, R22, 0x1f, RZ ;  /* 0x0000001f16047819 */ /* 0x000fd000000006ff */
[----:B------:R-:W1:Y:S02]  /*4700*/  SYNCS.PHASECHK.TRANS64.TRYWAIT P2, [UR6+0x12400], R4 ;  /* 0x01240004ff0075a7 */ /* 0x000e640008040146 */
[----:B-1----:R-:W-:Y:S05]  /*4710*/  @!P2 BRA `(.L_x_39) ;  /* 0x0000004c0080a947 */ /* 0x002fea0003800000 */
.L_x_127:
        /* <DEDUP_REMOVED lines=27> */
.L_x_40:
[----:B------:R-:W-:Y:S01]  /*48d0*/  LEA R97, R19, R16, 0x6 ;  /* 0x0000001013617211 */ /* 0x000fe200078e30ff */
[C---:B-1----:R-:W-:Y:S01]  /*48e0*/  VIADD R4, R7.reuse, 0x1 ;  /* 0x0000000107047836 */ /* 0x042fe20000000000 */
[C---:B------:R-:W-:Y:S01]  /*48f0*/  IADD3 R12, R7.reuse, 0x10, RZ ;  /* 0x00000010070c7810 */ /* 0x040fe20007ffe0ff */
[----:B------:R-:W-:Y:S01]  /*4900*/  VIADD R5, R7, 0x8 ;  /* 0x0000000807057836 */ /* 0x000fe20000000000 */
[----:B------:R-:W-:Y:S01]  /*4910*/  ISETP.GE.AND P2, PT, R97, R7, PT ;  /* 0x000000076100720c */ /* 0x000fe20003f46270 */
[----:B------:R-:W-:Y:S01]  /*4920*/  VIADD R10, R7, 0x9 ;  /* 0x00000009070a7836 */ /* 0x000fe20000000000 */
[----:B------:R-:W-:Y:S01]  /*4930*/  ISETP.GE.AND P3, PT, R97, R4, PT ;  /* 0x000000046100720c */ /* 0x000fe20003f66270 */
[C---:B------:R-:W-:Y:S01]  /*4940*/  VIADD R13, R7.reuse, 0x11 ;  /* 0x00000011070d7836 */ /* 0x040fe20000000000 */
[----:B------:R-:W-:Y:S01]  /*4950*/  FSEL R24, R24, -INF , P2 ;  /* 0xff80000018187808 */ /* 0x000fe20001000000 */
[----:B------:R-:W-:Y:S01]  /*4960*/  VIADD R15, R7, 0x19 ;  /* 0x00000019070f7836 */ /* 0x000fe20000000000 */
[----:B------:R-:W-:Y:S01]  /*4970*/  ISETP.GE.AND P2, PT, R97, R5, PT ;  /* 0x000000056100720c */ /* 0x000fe20003f46270 */
[----:B------:R-:W-:Y:S01]  /*4980*/  VIADD R21, R7, 0x21 ;  /* 0x0000002107157836 */ /* 0x000fe20000000000 */
[----:B------:R-:W-:Y:S01]  /*4990*/  FSEL R25, R25, -INF , P3 ;  /* 0xff80000019197808 */ /* 0x000fe20001800000 */
[C---:B------:R-:W-:Y:S01]  /*49a0*/  VIADD R89, R7.reuse, 0x28 ;  /* 0x0000002807597836 */ /* 0x040fe20000000000 */
[----:B------:R-:W-:Y:S01]  /*49b0*/  FMNMX R14, R24, R9, !PT ;  /* 0x00000009180e7209 */ /* 0x000fe20007800000 */
[----:B------:R-:W-:Y:S01]  /*49c0*/  VIADD R93, R7, 0x38 ;  /* 0x00000038075d7836 */ /* 0x000fe20000000000 */
[----:B------:R-:W-:Y:S01]  /*49d0*/  ISETP.GE.AND P3, PT, R97, R10, PT ;  /* 0x0000000a6100720c */ /* 0x000fe20003f66270 */
[----:B------:R-:W-:Y:S01]  /*49e0*/  ULEA UR6, UR37, UR45, 0x3 ;  /* 0x0000002d25067291 */ /* 0x000fe2000f8e183f */
[----:B------:R-:W-:-:S02]  /*49f0*/  FSEL R28, R28, -INF , P2 ;  /* 0xff8000001c1c7808 */ /* 0x000fc40001000000 */
[----:B------:R-:W-:Y:S01]  /*4a00*/  FMNMX R11, R25, R14, !PT ;  /* 0x0000000e190b7209 */ /* 0x000fe20007800000 */
[----:B------:R-:W-:Y:S01]  /*4a10*/  VIADD R14, R7, 0x18 ;  /* 0x00000018070e7836 */ /* 0x000fe20000000000 */
[----:B------:R-:W-:Y:S02]  /*4a20*/  ISETP.GE.AND P2, PT, R97, R12, PT ;  /* 0x0000000c6100720c */ /* 0x000fe40003f46270 */
[----:B------:R-:W-:Y:S02]  /*4a30*/  FSEL R29, R29, -INF , P3 ;  /* 0xff8000001d1d7808 */ /* 0x000fe40001800000 */
[----:B------:R-:W-:Y:S02]  /*4a40*/  FMNMX R20, R28, R11, !PT ;  /* 0x0000000b1c147209 */ /* 0x000fe40007800000 */
[----:B------:R-:W-:Y:S02]  /*4a50*/  ISETP.GE.AND P3, PT, R97, R13, PT ;  /* 0x0000000d6100720c */ /* 0x000fe40003f66270 */
[----:B------:R-:W-:-:S02]  /*4a60*/  FSEL R32, R32, -INF , P2 ;  /* 0xff80000020207808 */ /* 0x000fc40001000000 */
[----:B------:R-:W-:Y:S02]  /*4a70*/  FMNMX R11, R29, R20, !PT ;  /* 0x000000141d0b7209 */ /* 0x000fe40007800000 */
[----:B------:R-:W-:Y:S02]  /*4a80*/  ISETP.GE.AND P2, PT, R97, R14, PT ;  /* 0x0000000e6100720c */ /* 0x000fe40003f46270 */
[----:B------:R-:W-:Y:S02]  /*4a90*/  FSEL R33, R33, -INF , P3 ;  /* 0xff80000021217808 */ /* 0x000fe40001800000 */
[----:B------:R-:W-:Y:S02]  /*4aa0*/  FMNMX R90, R32, R11, !PT ;  /* 0x0000000b205a7209 */ /* 0x000fe40007800000 */
[----:B------:R-:W-:Y:S02]  /*4ab0*/  IADD3 R20, R7, 0x20, RZ ;  /* 0x0000002007147810 */ /* 0x000fe40007ffe0ff */
[----:B------:R-:W-:-:S02]  /*4ac0*/  ISETP.GE.AND P3, PT, R97, R15, PT ;  /* 0x0000000f6100720c */ /* 0x000fc40003f66270 */
[----:B------:R-:W-:Y:S02]  /*4ad0*/  FSEL R36, R36, -INF , P2 ;  /* 0xff80000024247808 */ /* 0x000fe40001000000 */
[----:B------:R-:W-:Y:S02]  /*4ae0*/  FMNMX R11, R33, R90, !PT ;  /* 0x0000005a210b7209 */ /* 0x000fe40007800000 */
[----:B------:R-:W-:Y:S02]  /*4af0*/  ISETP.GE.AND P2, PT, R97, R20, PT ;  /* 0x000000146100720c */ /* 0x000fe40003f46270 */
[----:B------:R-:W-:Y:S02]  /*4b00*/  FSEL R37, R37, -INF , P3 ;  /* 0xff80000025257808 */ /* 0x000fe40001800000 */
[----:B------:R-:W-:Y:S02]  /*4b10*/  FMNMX R90, R36, R11, !PT ;  /* 0x0000000b245a7209 */ /* 0x000fe40007800000 */
[----:B------:R-:W-:-:S02]  /*4b20*/  ISETP.GE.AND P3, PT, R97, R21, PT ;  /* 0x000000156100720c */ /* 0x000fc40003f66270 */
[----:B------:R-:W-:Y:S02]  /*4b30*/  FSEL R40, R40, -INF , P2 ;  /* 0xff80000028287808 */ /* 0x000fe40001000000 */
[----:B------:R-:W-:Y:S01]  /*4b40*/  FMNMX R11, R37, R90, !PT ;  /* 0x0000005a250b7209 */ /* 0x000fe20007800000 */
[----:B------:R-:W-:Y:S01]  /*4b50*/  VIADD R90, R7, 0x29 ;  /* 0x00000029075a7836 */ /* 0x000fe20000000000 */
[----:B------:R-:W-:Y:S02]  /*4b60*/  ISETP.GE.AND P2, PT, R97, R89, PT ;  /* 0x000000596100720c */ /* 0x000fe40003f46270 */
[----:B------:R-:W-:Y:S02]  /*4b70*/  FSEL R41, R41, -INF , P3 ;  /* 0xff80000029297808 */ /* 0x000fe40001800000 */
[----:B------:R-:W-:Y:S02]  /*4b80*/  FMNMX R92, R40, R11, !PT ;  /* 0x0000000b285c7209 */ /* 0x000fe40007800000 */
[----:B------:R-:W-:-:S02]  /*4b90*/  IADD3 R91, R7, 0x30, RZ ;  /* 0x00000030075b7810 */ /* 0x000fc40007ffe0ff */
[----:B------:R-:W-:Y:S02]  /*4ba0*/  ISETP.GE.AND P3, PT, R97, R90, PT ;  /* 0x0000005a6100720c */ /* 0x000fe40003f66270 */
[----:B------:R-:W-:Y:S02]  /*4bb0*/  FSEL R44, R44, -INF , P2 ;  /* 0xff8000002c2c7808 */ /* 0x000fe40001000000 */
[----:B------:R-:W-:Y:S01]  /*4bc0*/  FMNMX R11, R41, R92, !PT ;  /* 0x0000005c290b7209 */ /* 0x000fe20007800000 */
[----:B------:R-:W-:Y:S01]  /*4bd0*/  VIADD R92, R7, 0x31 ;  /* 0x00000031075c7836 */ /* 0x000fe20000000000 */
[----:B------:R-:W-:Y:S02]  /*4be0*/  ISETP.GE.AND P2, PT, R97, R91, PT ;  /* 0x0000005b6100720c */ /* 0x000fe40003f46270 */
[----:B------:R-:W-:Y:S02]  /*4bf0*/  FSEL R45, R45, -INF , P3 ;  /* 0xff8000002d2d7808 */ /* 0x000fe40001800000 */
[----:B------:R-:W-:-:S02]  /*4c00*/  FMNMX R94, R44, R11, !PT ;  /* 0x0000000b2c5e7209 */ /* 0x000fc40007800000 */
        /* <DEDUP_REMOVED lines=9> */
[----:B------:R-:W-:Y:S02]  /*4ca0*/  FMNMX R11, R49, R96, !PT ;  /* 0x00000060310b7209 */ /* 0x000fe40007800000 */
[----:B------:R-:W-:Y:S02]  /*4cb0*/  FSEL R53, R53, -INF , P3 ;  /* 0xff80000035357808 */ /* 0x000fe40001800000 */
[----:B------:R-:W-:Y:S02]  /*4cc0*/  FMNMX R96, R52, R11, !PT ;  /* 0x0000000b34607209 */ /* 0x000fe40007800000 */
[----:B------:R-:W-:-:S02]  /*4cd0*/  IADD3 R97, R97, 0x8, RZ ;  /* 0x0000000861617810 */ /* 0x000fc40007ffe0ff */
[----:B------:R-:W-:Y:S02]  /*4ce0*/  FMNMX R96, R53, R96, !PT ;  /* 0x0000006035607209 */ /* 0x000fe40007800000 */
[C---:B------:R-:W-:Y:S02]  /*4cf0*/  ISETP.GE.AND P2, PT, R97.reuse, R7, PT ;  /* 0x000000076100720c */ /* 0x040fe40003f46270 */
[C---:B------:R-:W-:Y:S01]  /*4d00*/  ISETP.GE.AND P3, PT, R97.reuse, R4, PT ;  /* 0x000000046100720c */ /* 0x040fe20003f66270 */
[----:B------:R-:W1:Y:S01]  /*4d10*/  SHFL.BFLY PT, R11, R96, 0x1, 0x1f ;  /* 0x0c201f00600b7f89 */ /* 0x000e6200000e0000 */
[----:B------:R-:W-:Y:S02]  /*4d20*/  ISETP.GE.AND P4, PT, R97, R13, PT ;  /* 0x0000000d6100720c */ /* 0x000fe40003f86270 */
[----:B------:R-:W-:Y:S02]  /*4d30*/  FSEL R27, R27, -INF , P3 ;  /* 0xff8000001b1b7808 */ /* 0x000fe40001800000 */
[----:B------:R-:W-:-:S02]  /*4d40*/  ISETP.GE.AND P3, PT, R97, R10, PT ;  /* 0x0000000a6100720c */ /* 0x000fc40003f66270 */
[----:B------:R-:W-:Y:S02]  /*4d50*/  FSEL R35, R35, -INF , P4 ;  /* 0xff80000023237808 */ /* 0x000fe40002000000 */
[----:B------:R-:W-:Y:S02]  /*4d60*/  FSEL R31, R31, -INF , P3 ;  /* 0xff8000001f1f7808 */ /* 0x000fe40001800000 */
[C---:B------:R-:W-:Y:S02]  /*4d70*/  ISETP.GE.AND P3, PT, R97.reuse, R14, PT ;  /* 0x0000000e6100720c */ /* 0x040fe40003f66270 */
[C---:B------:R-:W-:Y:S02]  /*4d80*/  ISETP.GE.AND P4, PT, R97.reuse, R20, PT ;  /* 0x000000146100720c */ /* 0x040fe40003f86270 */
[----:B------:R-:W-:Y:S02]  /*4d90*/  FSEL R38, R38, -INF , P3 ;  /* 0xff80000026267808 */ /* 0x000fe40001800000 */
[----:B------:R-:W-:-:S02]  /*4da0*/  ISETP.GE.AND P3, PT, R97, R21, PT ;  /* 0x000000156100720c */ /* 0x000fc40003f66270 */
[----:B------:R-:W-:Y:S02]  /*4db0*/  FSEL R42, R42, -INF , P4 ;  /* 0xff8000002a2a7808 */ /* 0x000fe40002000000 */
[----:B------:R-:W-:Y:S02]  /*4dc0*/  FSEL R43, R43, -INF , P3 ;  /* 0xff8000002b2b7808 */ /* 0x000fe40001800000 */
[C---:B------:R-:W-:Y:S02]  /*4dd0*/  ISETP.GE.AND P4, PT, R97.reuse, R91, PT ;  /* 0x0000005b6100720c */ /* 0x040fe40003f86270 */
[----:B-1----:R-:W-:Y:S02]  /*4de0*/  FMNMX R95, R96, R11, !PT ;  /* 0x0000000b605f7209 */ /* 0x002fe40007800000 */
[----:B------:R-:W-:Y:S02]  /*4df0*/  FSEL R11, R26, -INF , P2 ;  /* 0xff8000001a0b7808 */ /* 0x000fe40001000000 */
[----:B------:R-:W-:Y:S01]  /*4e00*/  ISETP.GE.AND P2, PT, R97, R5, PT ;  /* 0x000000056100720c */ /* 0x000fe20003f46270 */
[----:B------:R-:W1:Y:S01]  /*4e10*/  SHFL.BFLY PT, R98, R95, 0x2, 0x1f ;  /* 0x0c401f005f627f89 */ /* 0x000e6200000e0000 */
[----:B------:R-:W-:-:S02]  /*4e20*/  FMNMX R4, R11, R0, !PT ;  /* 0x000000000b047209 */ /* 0x000fc40007800000 */
[----:B------:R-:W-:Y:S02]  /*4e30*/  FSEL R30, R30, -INF , P2 ;  /* 0xff8000001e1e7808 */ /* 0x000fe40001000000 */
[----:B------:R-:W-:Y:S02]  /*4e40*/  FMNMX R5, R27, R4, !PT ;  /* 0x000000041b057209 */ /* 0x000fe40007800000 */
[----:B------:R-:W-:Y:S02]  /*4e50*/  ISETP.GE.AND P2, PT, R97, R12, PT ;  /* 0x0000000c6100720c */ /* 0x000fe40003f46270 */
[----:B------:R-:W-:Y:S02]  /*4e60*/  FMNMX R4, R30, R5, !PT ;  /* 0x000000051e047209 */ /* 0x000fe40007800000 */
[----:B------:R-:W-:Y:S02]  /*4e70*/  FSEL R34, R34, -INF , P2 ;  /* 0xff80000022227808 */ /* 0x000fe40001000000 */
[----:B------:R-:W-:-:S02]  /*4e80*/  FMNMX R5, R31, R4, !PT ;  /* 0x000000041f057209 */ /* 0x000fc40007800000 */
[----:B------:R-:W-:Y:S02]  /*4e90*/  ISETP.GE.AND P2, PT, R97, R15, PT ;  /* 0x0000000f6100720c */ /* 0x000fe40003f46270 */
[----:B------:R-:W-:Y:S02]  /*4ea0*/  FMNMX R10, R34, R5, !PT ;  /* 0x00000005220a7209 */ /* 0x000fe40007800000 */
[----:B------:R-:W-:Y:S02]  /*4eb0*/  FSEL R39, R39, -INF , P2 ;  /* 0xff80000027277808 */ /* 0x000fe40001000000 */
[----:B------:R-:W-:Y:S02]  /*4ec0*/  FMNMX R5, R35, R10, !PT ;  /* 0x0000000a23057209 */ /* 0x000fe40007800000 */
[----:B------:R-:W-:Y:S02]  /*4ed0*/  ISETP.GE.AND P2, PT, R97, R90, PT ;  /* 0x0000005a6100720c */ /* 0x000fe40003f46270 */
[----:B-1----:R-:W-:-:S02]  /*4ee0*/  FMNMX R4, R95, R98, !PT ;  /* 0x000000625f047209 */ /* 0x002fc40007800000 */
[----:B------:R-:W-:Y:S02]  /*4ef0*/  FMNMX R14, R38, R5, !PT ;  /* 0x00000005260e7209 */ /* 0x000fe40007800000 */
[C---:B------:R-:W-:Y:S02]  /*4f00*/  FSETP.NEU.AND P5, PT, R4.reuse, -INF , PT ;  /* 0xff8000000400780b */ /* 0x040fe40003fad000 */
[----:B------:R-:W-:Y:S02]  /*4f10*/  FMNMX R5, R39, R14, !PT ;  /* 0x0000000e27057209 */ /* 0x000fe40007800000 */
[----:B------:R-:W-:Y:S02]  /*4f20*/  FSEL R10, R4, RZ, P5 ;  /* 0x000000ff040a7208 */ /* 0x000fe40002800000 */
[----:B------:R-:W-:Y:S02]  /*4f30*/  FSEL R47, R47, -INF , P2 ;  /* 0xff8000002f2f7808 */ /* 0x000fe40001000000 */
[----:B------:R-:W-:Y:S01]  /*4f40*/  ISETP.GE.AND P5, PT, R97, R89, PT ;  /* 0x000000596100720c */ /* 0x000fe20003fa6270 */
[----:B------:R-:W-:Y:S01]  /*4f50*/  FMUL R12, R10, UR22 ;  /* 0x000000160a0c7c20 */ /* 0x000fe20008400000 */
[----:B------:R-:W-:Y:S01]  /*4f60*/  FMNMX R14, R42, R5, !PT ;  /* 0x000000052a0e7209 */ /* 0x000fe20007800000 */
[----:B------:R-:W-:Y:S01]  /*4f70*/  FADD R10, -R10, R9 ;  /* 0x000000090a0a7221 */ /* 0x000fe20000000100 */
[----:B------:R-:W-:Y:S01]  /*4f80*/  FSEL R46, R46, -INF , P5 ;  /* 0xff8000002e2e7808 */ /* 0x000fe20002800000 */
[--C-:B------:R-:W-:Y:S01]  /*4f90*/  FFMA R25, R25, UR22, -R12.reuse ;  /* 0x0000001619197c23 */ /* 0x100fe2000800080c */
[--C-:B------:R-:W-:Y:S01]  /*4fa0*/  FFMA R24, R24, UR22, -R12.reuse ;  /* 0x0000001618187c23 */ /* 0x100fe2000800080c */
[----:B------:R-:W-:Y:S01]  /*4fb0*/  FMNMX R5, R43, R14, !PT ;  /* 0x0000000e2b057209 */ /* 0x000fe20007800000 */
[--C-:B------:R-:W-:Y:S01]  /*4fc0*/  FFMA R29, R29, UR22, -R12.reuse ;  /* 0x000000161d1d7c23 */ /* 0x100fe2000800080c */
[----:B------:R-:W-:Y:S01]  /*4fd0*/  FSEL R50, R50, -INF , P4 ;  /* 0xff80000032327808 */ /* 0x000fe20002000000 */
[--C-:B------:R-:W-:Y:S01]  /*4fe0*/  FFMA R28, R28, UR22, -R12.reuse ;  /* 0x000000161c1c7c23 */ /* 0x100fe2000800080c */
[----:B------:R-:W-:Y:S01]  /*4ff0*/  FSETP.GEU.AND P2, PT, R25, -126, PT ;  /* 0xc2fc00001900780b */ /* 0x000fe20003f4e000 */
[--C-:B------:R-:W-:Y:S01]  /*5000*/  FFMA R32, R32, UR22, -R12.reuse ;  /* 0x0000001620207c23 */ /* 0x100fe2000800080c */
[----:B------:R-:W-:Y:S01]  /*5010*/  FSETP.GEU.AND P6, PT, R24, -126, PT ;  /* 0xc2fc00001800780b */ /* 0x000fe20003fce000 */
[--C-:B------:R-:W-:Y:S01]  /*5020*/  FFMA R36, R36, UR22, -R12.reuse ;  /* 0x0000001624247c23 */ /* 0x100fe2000800080c */
[----:B------:R-:W-:Y:S01]  /*5030*/  FMNMX R14, R46, R5, !PT ;  /* 0x000000052e0e7209 */ /* 0x000fe20007800000 */
[--C-:B------:R-:W-:Y:S01]  /*5040*/  FFMA R33, R33, UR22, -R12.reuse ;  /* 0x0000001621217c23 */ /* 0x100fe2000800080c */
[----:B------:R-:W-:Y:S01]  /*5050*/  ISETP.GE.AND P3, PT, R97, R92, PT ;  /* 0x0000005c6100720c */ /* 0x000fe20003f66270 */
[--C-:B------:R-:W-:Y:S01]  /*5060*/  FFMA R37, R37, UR22, -R12.reuse ;  /* 0x0000001625257c23 */ /* 0x100fe2000800080c */
[----:B------:R-:W-:Y:S01]  /*5070*/  ISETP.GE.AND P4, PT, R97, R94, PT ;  /* 0x0000005e6100720c */ /* 0x000fe20003f86270 */
[--C-:B------:R-:W-:Y:S01]  /*5080*/  FFMA R40, R40, UR22, -R12.reuse ;  /* 0x0000001628287c23 */ /* 0x100fe2000800080c */
[----:B------:R-:W-:Y:S01]  /*5090*/  FMNMX R5, R47, R14, !PT ;  /* 0x0000000e2f057209 */ /* 0x000fe20007800000 */
[--C-:B------:R-:W-:Y:S01]  /*50a0*/  FFMA R41, R41, UR22, -R12.reuse ;  /* 0x0000001629297c23 */ /* 0x100fe2000800080c */
[----:B------:R-:W-:Y:S01]  /*50b0*/  ISETP.GE.AND P5, PT, R97, R93, PT ;  /* 0x0000005d6100720c */ /* 0x000fe20003fa6270 */
[----:B------:R-:W-:Y:S01]  /*50c0*/  @!P2 FMUL R25, R25, 0.5 ;  /* 0x3f0000001919a820 */ /* 0x000fe20000400000 */
[----:B------:R-:W-:Y:S01]  /*50d0*/  FSEL R51, R51, -INF , P3 ;  /* 0xff80000033337808 */ /* 0x000fe20001800000 */
[----:B------:R-:W-:Y:S01]  /*50e0*/  @!P6 FMUL R24, R24, 0.5 ;  /* 0x3f0000001818e820 */ /* 0x000fe20000400000 */
[----:B------:R-:W-:Y:S01]  /*50f0*/  FMNMX R14, R50, R5, !PT ;  /* 0x00000005320e7209 */ /* 0x000fe20007800000 */
[--C-:B------:R-:W-:Y:S01]  /*5100*/  FFMA R45, R45, UR22, -R12.reuse ;  /* 0x000000162d2d7c23 */ /* 0x100fe2000800080c */
[----:B------:R-:W-:Y:S01]  /*5110*/  FSEL R55, R55, -INF , P4 ;  /* 0xff80000037377808 */ /* 0x000fe20002000000 */
[----:B------:R-:W1:Y:S01]  /*5120*/  MUFU.EX2 R25, R25 ;  /* 0x0000001900197308 */ /* 0x000e620000000800 */
[----:B------:R-:W-:Y:S01]  /*5130*/  FSETP.GEU.AND P4, PT, R29, -126, PT ;  /* 0xc2fc00001d00780b */ /* 0x000fe20003f8e000 */
[--C-:B------:R-:W-:Y:S01]  /*5140*/  FFMA R44, R44, UR22, -R12.reuse ;  /* 0x000000162c2c7c23 */ /* 0x100fe2000800080c */
[----:B------:R-:W-:Y:S01]  /*5150*/  FSETP.GEU.AND P3, PT, R28, -126, PT ;  /* 0xc2fc00001c00780b */ /* 0x000fe20003f6e000 */
[--C-:B------:R-:W-:Y:S01]  /*5160*/  FFMA R49, R49, UR22, -R12.reuse ;  /* 0x0000001631317c23 */ /* 0x100fe2000800080c */
[----:B------:R-:W-:Y:S01]  /*5170*/  FSEL R54, R54, -INF , P5 ;  /* 0xff80000036367808 */ /* 0x000fe20002800000 */
[--C-:B------:R-:W-:Y:S01]  /*5180*/  FFMA R48, R48, UR22, -R12.reuse ;  /* 0x0000001630307c23 */ /* 0x100fe2000800080c */
[----:B------:R-:W-:Y:S01]  /*5190*/  FMNMX R5, R51, R14, !PT ;  /* 0x0000000e33057209 */ /* 0x000fe20007800000 */
[----:B------:R-:W2:Y:S01]  /*51a0*/  MUFU.EX2 R24, R24 ;  /* 0x0000001800187308 */ /* 0x000ea20000000800 */
[----:B------:R-:W-:Y:S01]  /*51b0*/  FSETP.GEU.AND P5, PT, R32, -126, PT ;  /* 0xc2fc00002000780b */ /* 0x000fe20003fae000 */
[--C-:B------:R-:W-:Y:S01]  /*51c0*/  FFMA R52, R52, UR22, -R12.reuse ;  /* 0x0000001634347c23 */ /* 0x100fe2000800080c */
[----:B------:R-:W-:Y:S01]  /*51d0*/  FMNMX R14, R54, R5, !PT ;  /* 0x00000005360e7209 */ /* 0x000fe20007800000 */
[----:B------:R-:W-:Y:S01]  /*51e0*/  FFMA R53, R53, UR22, -R12 ;  /* 0x0000001635357c23 */ /* 0x000fe2000800080c */
[----:B------:R-:W-:Y:S01]  /*51f0*/  FMUL R10, R10, UR22 ;  /* 0x000000160a0a7c20 */ /* 0x000fe20008400000 */
[----:B------:R-:W-:Y:S01]  /*5200*/  @!P4 FMUL R29, R29, 0.5 ;  /* 0x3f0000001d1dc820 */ /* 0x000fe20000400000 */
[----:B------:R-:W-:Y:S01]  /*5210*/  FMNMX R14, R55, R14, !PT ;  /* 0x0000000e370e7209 */ /* 0x000fe20007800000 */
[----:B------:R-:W-:Y:S01]  /*5220*/  @!P3 FMUL R28, R28, 0.5 ;  /* 0x3f0000001c1cb820 */ /* 0x000fe20000400000 */
[----:B-1----:R-:W-:Y:S01]  /*5230*/  @!P2 FMUL R25, R25, R25 ;  /* 0x000000191919a220 */ /* 0x002fe20000400000 */
[----:B------:R-:W-:-:S02]  /*5240*/  FSETP.GEU.AND P2, PT, R36, -126, PT ;  /* 0xc2fc00002400780b */ /* 0x000fc40003f4e000 */
[----:B------:R-:W1:Y:S01]  /*5250*/  SHFL.BFLY PT, R5, R14, 0x1, 0x1f ;  /* 0x0c201f000e057f89 */ /* 0x000e6200000e0000 */
[----:B------:R-:W3:Y:S01]  /*5260*/  MUFU.EX2 R26, R28 ;  /* 0x0000001c001a7308 */ /* 0x000ee20000000800 */
[----:B------:R-:W-:Y:S01]  /*5270*/  @!P5 FMUL R32, R32, 0.5 ;  /* 0x3f0000002020d820 */ /* 0x000fe20000400000 */
[----:B--2---:R-:W-:Y:S01]  /*5280*/  @!P6 FMUL R24, R24, R24 ;  /* 0x000000181818e220 */ /* 0x004fe20000400000 */
[----:B------:R-:W-:-:S05]  /*5290*/  FSETP.GEU.AND P6, PT, R33, -126, PT ;  /* 0xc2fc00002100780b */ /* 0x000fca0003fce000 */
[----:B------:R-:W2:Y:S02]  /*52a0*/  MUFU.EX2 R29, R29 ;  /* 0x0000001d001d7308 */ /* 0x000ea40000000800 */
[----:B------:R-:W-:-:S06]  /*52b0*/  @!P2 FMUL R36, R36, 0.5 ;  /* 0x3f0000002424a820 */ /* 0x000fcc0000400000 */
[----:B------:R-:W4:Y:S01]  /*52c0*/  MUFU.EX2 R28, R32 ;  /* 0x00000020001c7308 */ /* 0x000f220000000800 */
[----:B---3--:R-:W-:Y:S01]  /*52d0*/  @!P3 FMUL R26, R26, R26 ;  /* 0x0000001a1a1ab220 */ /* 0x008fe20000400000 */
[----:B------:R-:W-:Y:S01]  /*52e0*/  @!P6 FMUL R33, R33, 0.5 ;  /* 0x3f0000002121e820 */ /* 0x000fe20000400000 */
[----:B------:R-:W-:Y:S02]  /*52f0*/  FSETP.GEU.AND P3, PT, R37, -126, PT ;  /* 0xc2fc00002500780b */ /* 0x000fe40003f6e000 */
[----:B-1----:R-:W-:-:S03]  /*5300*/  FMNMX R5, R14, R5, !PT ;  /* 0x000000050e057209 */ /* 0x002fc60007800000 */
[----:B------:R-:W1:Y:S01]  /*5310*/  MUFU.EX2 R36, R36 ;  /* 0x0000002400247308 */ /* 0x000e620000000800 */
[----:B--2---:R-:W-:Y:S01]  /*5320*/  @!P4 FMUL R29, R29, R29 ;  /* 0x0000001d1d1dc220 */ /* 0x004fe20000400000 */
[----:B------:R-:W-:Y:S01]  /*5330*/  FSETP.GEU.AND P4, PT, R40, -126, PT ;  /* 0xc2fc00002800780b */ /* 0x000fe20003f8e000 */
[----:B------:R-:W2:Y:S05]  /*5340*/  SHFL.BFLY PT, R14, R5, 0x2, 0x1f ;  /* 0x0c401f00050e7f89 */ /* 0x000eaa00000e0000 */
[----:B------:R-:W3:Y:S01]  /*5350*/  MUFU.EX2 R33, R33 ;  /* 0x0000002100217308 */ /* 0x000ee20000000800 */
[----:B----4-:R-:W-:Y:S01]  /*5360*/  @!P5 FMUL R28, R28, R28 ;  /* 0x0000001c1c1cd220 */ /* 0x010fe20000400000 */
[----:B------:R-:W-:Y:S01]  /*5370*/  FSETP.GEU.AND P5, PT, R41, -126, PT ;  /* 0xc2fc00002900780b */ /* 0x000fe20003fae000 */
[----:B------:R-:W-:-:S04]  /*5380*/  @!P3 FMUL R37, R37, 0.5 ;  /* 0x3f0000002525b820 */ /* 0x000fc80000400000 */
[----:B------:R-:W-:Y:S02]  /*5390*/  @!P4 FMUL R40, R40, 0.5 ;  /* 0x3f0000002828c820 */ /* 0x000fe40000400000 */
[----:B------:R-:W4:Y:S01]  /*53a0*/  MUFU.EX2 R37, R37 ;  /* 0x0000002500257308 */ /* 0x000f220000000800 */
[----:B-1----:R-:W-:Y:S01]  /*53b0*/  @!P2 FMUL R36, R36, R36 ;  /* 0x000000242424a220 */ /* 0x002fe20000400000 */
[----:B------:R-:W-:-:S04]  /*53c0*/  FSETP.GEU.AND P2, PT, R45, -126, PT ;  /* 0xc2fc00002d00780b */ /* 0x000fc80003f4e000 */
[----:B------:R-:W-:Y:S02]  /*53d0*/  @!P5 FMUL R41, R41, 0.5 ;  /* 0x3f0000002929d820 */ /* 0x000fe40000400000 */
[----:B------:R-:W1:Y:S01]  /*53e0*/  MUFU.EX2 R13, R40 ;  /* 0x00000028000d7308 */ /* 0x000e620000000800 */
[----:B---3--:R-:W-:Y:S01]  /*53f0*/  @!P6 FMUL R33, R33, R33 ;  /* 0x000000212121e220 */ /* 0x008fe20000400000 */
[----:B------:R-:W-:Y:S02]  /*5400*/  FSETP.GEU.AND P6, PT, R44, -126, PT ;  /* 0xc2fc00002c00780b */ /* 0x000fe40003fce000 */
[----:B--2---:R-:W-:-:S03]  /*5410*/  FMNMX R5, R5, R14, !PT ;  /* 0x0000000e05057209 */ /* 0x004fc60007800000 */
[----:B------:R-:W-:Y:S01]  /*5420*/  @!P2 FMUL R45, R45, 0.5 ;  /* 0x3f0000002d2da820 */ /* 0x000fe20000400000 */
[----:B------:R-:W2:Y:S01]  /*5430*/  MUFU.EX2 R32, R41 ;  /* 0x0000002900207308 */ /* 0x000ea20000000800 */
[----:B----4-:R-:W-:Y:S01]  /*5440*/  @!P3 FMUL R37, R37, R37 ;  /* 0x000000252525b220 */ /* 0x010fe20000400000 */
[----:B------:R-:W-:-:S05]  /*5450*/  FSETP.GEU.AND P3, PT, R48, -126, PT ;  /* 0xc2fc00003000780b */ /* 0x000fca0003f6e000 */
[----:B------:R-:W-:Y:S01]  /*5460*/  @!P6 FMUL R44, R44, 0.5 ;  /* 0x3f0000002c2ce820 */ /* 0x000fe20000400000 */
[----:B------:R-:W3:Y:S01]  /*5470*/  MUFU.EX2 R14, R45 ;  /* 0x0000002d000e7308 */ /* 0x000ee20000000800 */
[----:B-1----:R-:W-:Y:S01]  /*5480*/  @!P4 FMUL R13, R13, R13 ;  /* 0x0000000d0d0dc220 */ /* 0x002fe20000400000 */
[----:B------:R-:W-:-:S05]  /*5490*/  FSETP.GEU.AND P4, PT, R49, -126, PT ;  /* 0xc2fc00003100780b */ /* 0x000fca0003f8e000 */
[----:B------:R-:W-:Y:S01]  /*54a0*/  @!P3 FMUL R48, R48, 0.5 ;  /* 0x3f0000003030b820 */ /* 0x000fe20000400000 */
[----:B------:R1:W4:Y:S01]  /*54b0*/  MUFU.EX2 R15, R44 ;  /* 0x0000002c000f7308 */ /* 0x0003220000000800 */
[----:B--2---:R-:W-:Y:S01]  /*54c0*/  @!P5 FMUL R32, R32, R32 ;  /* 0x000000202020d220 */ /* 0x004fe20000400000 */
[----:B------:R-:W-:-:S04]  /*54d0*/  FSETP.NEU.AND P5, PT, R5, -INF , PT ;  /* 0xff8000000500780b */ /* 0x000fc80003fad000 */
[----:B------:R-:W-:Y:S01]  /*54e0*/  FSEL R41, R5, RZ, P5 ;  /* 0x000000ff05297208 */ /* 0x000fe20002800000 */
[----:B------:R-:W-:Y:S01]  /*54f0*/  @!P4 FMUL R49, R49, 0.5 ;  /* 0x3f0000003131c820 */ /* 0x000fe20000400000 */
[----:B------:R-:W2:Y:S01]  /*5500*/  MUFU.EX2 R21, R48 ;  /* 0x0000003000157308 */ /* 0x000ea20000000800 */
[----:B---3--:R-:W-:Y:S01]  /*5510*/  @!P2 FMUL R14, R14, R14 ;  /* 0x0000000e0e0ea220 */ /* 0x008fe20000400000 */
[----:B------:R-:W-:Y:S01]  /*5520*/  FSETP.GEU.AND P5, PT, R52, -126, PT ;  /* 0xc2fc00003400780b */ /* 0x000fe20003fae000 */
[C---:B------:R-:W-:Y:S01]  /*5530*/  FMUL R40, R41.reuse, UR22 ;  /* 0x0000001629287c20 */ /* 0x040fe20008400000 */
[----:B------:R-:W-:Y:S01]  /*5540*/  FADD R41, -R41, R0 ;  /* 0x0000000029297221 */ /* 0x000fe20000000100 */
[----:B------:R-:W-:Y:S01]  /*5550*/  FADD R0, R25, R32 ;  /* 0x0000002019007221 */ /* 0x000fe20000000000 */
[----:B------:R-:W-:Y:S01]  /*5560*/  F2FP.BF16.F32.PACK_AB R32, R32, R13 ;  /* 0x0000000d2020723e */ /* 0x000fe200000010ff */
[--C-:B-1----:R-:W-:Y:S01]  /*5570*/  FFMA R44, R11, UR22, -R40.reuse ;  /* 0x000000160b2c7c23 */ /* 0x102fe20008000828 */
[----:B------:R-:W1:Y:S01]  /*5580*/  MUFU.EX2 R12, R49 ;  /* 0x00000031000c7308 */ /* 0x000e620000000800 */
[----:B----4-:R-:W-:Y:S01]  /*5590*/  @!P6 FMUL R15, R15, R15 ;  /* 0x0000000f0f0fe220 */ /* 0x010fe20000400000 */
[----:B------:R-:W-:Y:S01]  /*55a0*/  FSETP.GEU.AND P6, PT, R53, -126, PT ;  /* 0xc2fc00003500780b */ /* 0x000fe20003fce000 */
[--C-:B------:R-:W-:Y:S01]  /*55b0*/  FFMA R30, R30, UR22, -R40.reuse ;  /* 0x000000161e1e7c23 */ /* 0x100fe20008000828 */
[----:B------:R-:W-:Y:S01]  /*55c0*/  FSETP.GEU.AND P2, PT, R44, -126, PT ;  /* 0xc2fc00002c00780b */ /* 0x000fe20003f4e000 */
[--C-:B------:R-:W-:Y:S01]  /*55d0*/  FFMA R27, R27, UR22, -R40.reuse ;  /* 0x000000161b1b7c23 */ /* 0x100fe20008000828 */
[--C-:B------:R-:W-:Y:S01]  /*55e0*/  FFMA R31, R31, UR22, -R40.reuse ;  /* 0x000000161f1f7c23 */ /* 0x100fe20008000828 */
[----:B------:R-:W-:Y:S01]  /*55f0*/  @!P5 FMUL R52, R52, 0.5 ;  /* 0x3f0000003434d820 */ /* 0x000fe20000400000 */
[--C-:B------:R-:W-:Y:S01]  /*5600*/  FFMA R34, R34, UR22, -R40.reuse ;  /* 0x0000001622227c23 */ /* 0x100fe20008000828 */
[----:B--2---:R-:W-:Y:S01]  /*5610*/  @!P3 FMUL R21, R21, R21 ;  /* 0x000000151515b220 */ /* 0x004fe20000400000 */
[----:B------:R-:W-:Y:S01]  /*5620*/  FSETP.GEU.AND P3, PT, R27, -126, PT ;  /* 0xc2fc00001b00780b */ /* 0x000fe20003f6e000 */
[----:B------:R-:W2:Y:S01]  /*5630*/  MUFU.EX2 R11, R52 ;  /* 0x00000034000b7308 */ /* 0x000ea20000000800 */
[--C-:B------:R-:W-:Y:S01]  /*5640*/  FFMA R35, R35, UR22, -R40.reuse ;  /* 0x0000001623237c23 */ /* 0x100fe20008000828 */
[--C-:B------:R-:W-:Y:S01]  /*5650*/  FFMA R38, R38, UR22, -R40.reuse ;  /* 0x0000001626267c23 */ /* 0x100fe20008000828 */
[----:B------:R-:W-:Y:S01]  /*5660*/  FFMA R54, R54, UR22, -R40 ;  /* 0x0000001636367c23 */ /* 0x000fe20008000828 */
[----:B------:R-:W-:Y:S01]  /*5670*/  @!P6 FMUL R53, R53, 0.5 ;  /* 0x3f0000003535e820 */ /* 0x000fe20000400000 */
[----:B------:R-:W-:Y:S01]  /*5680*/  FMUL R41, R41, UR22 ;  /* 0x0000001629297c20 */ /* 0x000fe20008400000 */
[----:B------:R-:W-:Y:S01]  /*5690*/  @!P2 FMUL R44, R44, 0.5 ;  /* 0x3f0000002c2ca820 */ /* 0x000fe20000400000 */
[----:B-1----:R-:W-:Y:S01]  /*56a0*/  @!P4 FMUL R12, R12, R12 ;  /* 0x0000000c0c0cc220 */ /* 0x002fe20000400000 */
[----:B------:R-:W-:Y:S01]  /*56b0*/  FSETP.GEU.AND P4, PT, R30, -126, PT ;  /* 0xc2fc00001e00780b */ /* 0x000fe20003f8e000 */
[----:B------:R-:W1:Y:S02]  /*56c0*/  MUFU.EX2 R20, R53 ;  /* 0x0000003500147308 */ /* 0x000e640000000800 */
[----:B------:R-:W-:Y:S01]  /*56d0*/  FADD R9, R33, R12 ;  /* 0x0000000c21097221 */ /* 0x000fe20000000000 */
[----:B------:R-:W-:-:S05]  /*56e0*/  @!P3 FMUL R27, R27, 0.5 ;  /* 0x3f0000001b1bb820 */ /* 0x000fca0000400000 */
[----:B------:R-:W3:Y:S01]  /*56f0*/  MUFU.EX2 R44, R44 ;  /* 0x0000002c002c7308 */ /* 0x000ee20000000800 */
[----:B--2---:R-:W-:Y:S01]  /*5700*/  @!P5 FMUL R11, R11, R11 ;  /* 0x0000000b0b0bd220 */ /* 0x004fe20000400000 */
[----:B------:R-:W-:Y:S02]  /*5710*/  FSETP.GEU.AND P5, PT, R31, -126, PT ;  /* 0xc2fc00001f00780b */ /* 0x000fe40003fae000 */
[----:B------:R-:W-:-:S04]  /*5720*/  @!P4 FMUL R30, R30, 0.5 ;  /* 0x3f0000001e1ec820 */ /* 0x000fc80000400000 */
[----:B------:R2:W4:Y:S01]  /*5730*/  MUFU.EX2 R48, R30 ;  /* 0x0000001e00307308 */ /* 0x0005220000000800 */
[----:B-1----:R-:W-:Y:S01]  /*5740*/  @!P6 FMUL R20, R20, R20 ;  /* 0x000000141414e220 */ /* 0x002fe20000400000 */
[----:B------:R-:W-:-:S05]  /*5750*/  FSETP.GEU.AND P6, PT, R34, -126, PT ;  /* 0xc2fc00002200780b */ /* 0x000fca0003fce000 */
[----:B------:R-:W-:Y:S01]  /*5760*/  @!P5 FMUL R31, R31, 0.5 ;  /* 0x3f0000001f1fd820 */ /* 0x000fe20000400000 */
[----:B------:R1:W5:Y:S01]  /*5770*/  MUFU.EX2 R45, R27 ;  /* 0x0000001b002d7308 */ /* 0x0003620000000800 */
[----:B---3--:R-:W-:Y:S01]  /*5780*/  @!P2 FMUL R44, R44, R44 ;  /* 0x0000002c2c2ca220 */ /* 0x008fe20000400000 */
[----:B------:R-:W-:Y:S01]  /*5790*/  FSETP.GEU.AND P2, PT, R35, -126, PT ;  /* 0xc2fc00002300780b */ /* 0x000fe20003f4e000 */
[----:B--2---:R-:W-:-:S04]  /*57a0*/  FFMA R30, R42, UR22, -R40 ;  /* 0x000000162a1e7c23 */ /* 0x004fc80008000828 */
[----:B------:R-:W-:Y:S01]  /*57b0*/  @!P6 FMUL R34, R34, 0.5 ;  /* 0x3f0000002222e820 */ /* 0x000fe20000400000 */
[----:B------:R2:W3:Y:S01]  /*57c0*/  MUFU.EX2 R49, R31 ;  /* 0x0000001f00317308 */ /* 0x0004e20000000800 */
[----:B-1----:R-:W-:Y:S01]  /*57d0*/  FFMA R27, R39, UR22, -R40 ;  /* 0x00000016271b7c23 */ /* 0x002fe20008000828 */
[----:B----4-:R-:W-:-:S04]  /*57e0*/  @!P4 FMUL R48, R48, R48 ;  /* 0x000000303030c220 */ /* 0x010fc80000400000 */
[----:B------:R-:W-:Y:S01]  /*57f0*/  FSETP.GEU.AND P4, PT, R27, -126, PT ;  /* 0xc2fc00001b00780b */ /* 0x000fe20003f8e000 */
[----:B------:R-:W-:Y:S01]  /*5800*/  @!P2 FMUL R35, R35, 0.5 ;  /* 0x3f0000002323a820 */ /* 0x000fe20000400000 */
[----:B------:R1:W4:Y:S01]  /*5810*/  MUFU.EX2 R52, R34 ;  /* 0x0000002200347308 */ /* 0x0003220000000800 */
[----:B-----5:R-:W-:Y:S01]  /*5820*/  @!P3 FMUL R45, R45, R45 ;  /* 0x0000002d2d2db220 */ /* 0x020fe20000400000 */
[----:B------:R-:W-:Y:S01]  /*5830*/  FSETP.GEU.AND P3, PT, R38, -126, PT ;  /* 0xc2fc00002600780b */ /* 0x000fe20003f6e000 */
[----:B--2---:R-:W-:-:S05]  /*5840*/  FFMA R31, R43, UR22, -R40 ;  /* 0x000000162b1f7c23 */ /* 0x004fca0008000828 */
[----:B------:R2:W5:Y:S01]  /*5850*/  MUFU.EX2 R39, R35 ;  /* 0x0000002300277308 */ /* 0x0005620000000800 */
[----:B-1----:R-:W-:Y:S01]  /*5860*/  FFMA R34, R46, UR22, -R40 ;  /* 0x000000162e227c23 */ /* 0x002fe20008000828 */
[----:B---3--:R-:W-:Y:S01]  /*5870*/  @!P5 FMUL R49, R49, R49 ;  /* 0x000000313131d220 */ /* 0x008fe20000400000 */
[----:B------:R-:W-:Y:S01]  /*5880*/  @!P4 FMUL R27, R27, 0.5 ;  /* 0x3f0000001b1bc820 */ /* 0x000fe20000400000 */
[----:B------:R-:W-:-:S03]  /*5890*/  FSETP.GEU.AND P5, PT, R30, -126, PT ;  /* 0xc2fc00001e00780b */ /* 0x000fc60003fae000 */
[----:B------:R-:W-:Y:S01]  /*58a0*/  @!P3 FMUL R38, R38, 0.5 ;  /* 0x3f0000002626b820 */ /* 0x000fe20000400000 */
[----:B------:R1:W3:Y:S01]  /*58b0*/  MUFU.EX2 R43, R27 ;  /* 0x0000001b002b7308 */ /* 0x0002e20000000800 */
[----:B----4-:R-:W-:Y:S01]  /*58c0*/  @!P6 FMUL R52, R52, R52 ;  /* 0x000000343434e220 */ /* 0x010fe20000400000 */
[----:B------:R-:W-:Y:S01]  /*58d0*/  FSETP.GEU.AND P6, PT, R31, -126, PT ;  /* 0xc2fc00001f00780b */ /* 0x000fe20003fce000 */
[----:B--2---:R-:W-:-:S05]  /*58e0*/  FFMA R35, R47, UR22, -R40 ;  /* 0x000000162f237c23 */ /* 0x004fca0008000828 */
[----:B------:R-:W2:Y:S01]  /*58f0*/  MUFU.EX2 R42, R38 ;  /* 0x00000026002a7308 */ /* 0x000ea20000000800 */
[----:B-----5:R-:W-:Y:S01]  /*5900*/  @!P2 FMUL R39, R39, R39 ;  /* 0x000000272727a220 */ /* 0x020fe20000400000 */
[----:B------:R-:W-:Y:S01]  /*5910*/  FSETP.GEU.AND P2, PT, R34, -126, PT ;  /* 0xc2fc00002200780b */ /* 0x000fe20003f4e000 */
[----:B-1----:R-:W-:Y:S01]  /*5920*/  FFMA R27, R50, UR22, -R40 ;  /* 0x00000016321b7c23 */ /* 0x002fe20008000828 */
[----:B------:R-:W-:-:S03]  /*5930*/  @!P5 FMUL R30, R30, 0.5 ;  /* 0x3f0000001e1ed820 */ /* 0x000fc60000400000 */
[----:B------:R-:W-:Y:S01]  /*5940*/  @!P6 FMUL R31, R31, 0.5 ;  /* 0x3f0000001f1fe820 */ /* 0x000fe20000400000 */
[----:B------:R1:W4:Y:S01]  /*5950*/  MUFU.EX2 R53, R30 ;  /* 0x0000001e00357308 */ /* 0x0003220000000800 */
[----:B---3--:R-:W-:Y:S01]  /*5960*/  @!P4 FMUL R43, R43, R43 ;  /* 0x0000002b2b2bc220 */ /* 0x008fe20000400000 */
[----:B------:R-:W-:-:S05]  /*5970*/  FSETP.GEU.AND P4, PT, R27, -126, PT ;  /* 0xc2fc00001b00780b */ /* 0x000fca0003f8e000 */
[----:B------:R-:W-:Y:S01]  /*5980*/  @!P2 FMUL R34, R34, 0.5 ;  /* 0x3f0000002222a820 */ /* 0x000fe20000400000 */
[----:B------:R3:W5:Y:S01]  /*5990*/  MUFU.EX2 R46, R31 ;  /* 0x0000001f002e7308 */ /* 0x0007620000000800 */
[----:B--2---:R-:W-:Y:S01]  /*59a0*/  @!P3 FMUL R42, R42, R42 ;  /* 0x0000002a2a2ab220 */ /* 0x004fe20000400000 */
[----:B------:R-:W-:Y:S01]  /*59b0*/  FSETP.GEU.AND P3, PT, R35, -126, PT ;  /* 0xc2fc00002300780b */ /* 0x000fe20003f6e000 */
[----:B-1----:R-:W-:-:S04]  /*59c0*/  FFMA R30, R51, UR22, -R40 ;  /* 0x00000016331e7c23 */ /* 0x002fc80008000828 */
[----:B------:R-:W-:Y:S01]  /*59d0*/  @!P4 FMUL R27, R27, 0.5 ;  /* 0x3f0000001b1bc820 */ /* 0x000fe20000400000 */
[----:B------:R1:W2:Y:S01]  /*59e0*/  MUFU.EX2 R47, R34 ;  /* 0x00000022002f7308 */ /* 0x0002a20000000800 */
[----:B---3--:R-:W-:Y:S01]  /*59f0*/  FFMA R31, R55, UR22, -R40 ;  /* 0x00000016371f7c23 */ /* 0x008fe20008000828 */
[----:B----4-:R-:W-:Y:S01]  /*5a00*/  @!P5 FMUL R53, R53, R53 ;  /* 0x000000353535d220 */ /* 0x010fe20000400000 */
[----:B------:R-:W-:-:S04]  /*5a10*/  FSETP.GEU.AND P5, PT, R30, -126, PT ;  /* 0xc2fc00001e00780b */ /* 0x000fc80003fae000 */
[----:B------:R-:W-:Y:S01]  /*5a20*/  @!P3 FMUL R35, R35, 0.5 ;  /* 0x3f0000002323b820 */ /* 0x000fe20000400000 */
[----:B------:R3:W4:Y:S01]  /*5a30*/  MUFU.EX2 R51, R27 ;  /* 0x0000001b00337308 */ /* 0x0007220000000800 */
[----:B-----5:R-:W-:Y:S01]  /*5a40*/  @!P6 FMUL R46, R46, R46 ;  /* 0x0000002e2e2ee220 */ /* 0x020fe20000400000 */
[----:B------:R-:W-:Y:S01]  /*5a50*/  FSETP.GEU.AND P6, PT, R54, -126, PT ;  /* 0xc2fc00003600780b */ /* 0x000fe20003fce000 */
[----:B-1----:R-:W-:-:S05]  /*5a60*/  FADD R34, R37, R20 ;  /* 0x0000001425227221 */ /* 0x002fca0000000000 */
[----:B------:R1:W5:Y:S01]  /*5a70*/  MUFU.EX2 R50, R35 ;  /* 0x0000002300327308 */ /* 0x0003620000000800 */
[----:B--2---:R-:W-:Y:S01]  /*5a80*/  @!P2 FMUL R47, R47, R47 ;  /* 0x0000002f2f2fa220 */ /* 0x004fe20000400000 */
[----:B------:R-:W-:Y:S01]  /*5a90*/  FSETP.GEU.AND P2, PT, R31, -126, PT ;  /* 0xc2fc00001f00780b */ /* 0x000fe20003f4e000 */
[----:B------:R-:W-:Y:S01]  /*5aa0*/  @!P5 FMUL R30, R30, 0.5 ;  /* 0x3f0000001e1ed820 */ /* 0x000fe20000400000 */
[----:B---3--:R-:W-:-:S03]  /*5ab0*/  FADD R27, R29, R14 ;  /* 0x0000000e1d1b7221 */ /* 0x008fc60000000000 */
[----:B------:R-:W-:Y:S01]  /*5ac0*/  @!P6 FMUL R54, R54, 0.5 ;  /* 0x3f0000003636e820 */ /* 0x000fe20000400000 */
[----:B------:R2:W3:Y:S01]  /*5ad0*/  MUFU.EX2 R40, R30 ;  /* 0x0000001e00287308 */ /* 0x0004e20000000800 */
[----:B----4-:R-:W-:Y:S01]  /*5ae0*/  @!P4 FMUL R51, R51, R51 ;  /* 0x000000333333c220 */ /* 0x010fe20000400000 */
[----:B------:R-:W-:Y:S01]  /*5af0*/  FSETP.GEU.AND P4, PT, R41, -126, PT ;  /* 0xc2fc00002900780b */ /* 0x000fe20003f8e000 */
[----:B-1----:R-:W-:Y:S01]  /*5b00*/  FADD R35, R0, R9 ;  /* 0x0000000900237221 */ /* 0x002fe20000000000 */
[----:B------:R-:W-:Y:S01]  /*5b10*/  FADD R0, R24, R13 ;  /* 0x0000000d18007221 */ /* 0x000fe20000000000 */
[----:B------:R-:W-:Y:S01]  /*5b20*/  FADD R9, R26, R15 ;  /* 0x0000000f1a097221 */ /* 0x000fe20000000000 */
[----:B------:R-:W-:Y:S01]  /*5b30*/  FADD R34, R27, R34 ;  /* 0x000000221b227221 */ /* 0x000fe20000000000 */
[----:B------:R-:W-:Y:S01]  /*5b40*/  @!P2 FMUL R31, R31, 0.5 ;  /* 0x3f0000001f1fa820 */ /* 0x000fe20000400000 */
[----:B------:R1:W4:Y:S01]  /*5b50*/  MUFU.EX2 R55, R54 ;  /* 0x0000003600377308 */ /* 0x0003220000000800 */
[----:B-----5:R-:W-:Y:S01]  /*5b60*/  @!P3 FMUL R50, R50, R50 ;  /* 0x000000323232b220 */ /* 0x020fe20000400000 */
[----:B------:R-:W-:Y:S01]  /*5b70*/  FSETP.GEU.AND P3, PT, R10, -126, PT ;  /* 0xc2fc00000a00780b */ /* 0x000fe20003f6e000 */
[----:B--2---:R-:W-:Y:S01]  /*5b80*/  FADD R30, R36, R11 ;  /* 0x0000000b241e7221 */ /* 0x004fe20000000000 */
[----:B------:R-:W-:Y:S01]  /*5b90*/  FADD R27, R44, R53 ;  /* 0x000000352c1b7221 */ /* 0x000fe20000000000 */
[----:B------:R-:W-:Y:S01]  /*5ba0*/  FADD R38, R49, R50 ;  /* 0x0000003231267221 */ /* 0x000fe20000000000 */
[----:B------:R-:W-:Y:S01]  /*5bb0*/  FADD R35, R35, R34 ;  /* 0x0000002223237221 */ /* 0x000fe20000000000 */
[----:B------:R-:W-:Y:S01]  /*5bc0*/  @!P4 FMUL R41, R41, 0.5 ;  /* 0x3f0000002929c820 */ /* 0x000fe20000400000 */
[----:B------:R2:W5:Y:S01]  /*5bd0*/  MUFU.EX2 R90, R31 ;  /* 0x0000001f005a7308 */ /* 0x0005620000000800 */
[----:B---3--:R-:W-:Y:S01]  /*5be0*/  @!P5 FMUL R40, R40, R40 ;  /* 0x000000282828d220 */ /* 0x008fe20000400000 */
[----:B------:R-:W-:Y:S01]  /*5bf0*/  FADD R9, R9, R30 ;  /* 0x0000001e09097221 */ /* 0x000fe20000000000 */
[----:B------:R-:W-:Y:S01]  /*5c00*/  FADD R30, R45, R46 ;  /* 0x0000002e2d1e7221 */ /* 0x000fe20000000000 */
[----:B-1----:R-:W-:Y:S01]  /*5c10*/  FADD R54, R52, R51 ;  /* 0x0000003334367221 */ /* 0x002fe20000000000 */
[----:B------:R-:W-:Y:S01]  /*5c20*/  FADD R89, R39, R40 ;  /* 0x0000002827597221 */ /* 0x000fe20000000000 */
[----:B------:R-:W-:Y:S01]  /*5c30*/  F2FP.BF16.F32.PACK_AB R24, R25, R24 ;  /* 0x000000181918723e */ /* 0x000fe200000010ff */
[----:B------:R-:W-:Y:S01]  /*5c40*/  @!P3 FMUL R10, R10, 0.5 ;  /* 0x3f0000000a0ab820 */ /* 0x000fe20000400000 */
[----:B------:R-:W1:Y:S01]  /*5c50*/  MUFU.EX2 R41, R41 ;  /* 0x0000002900297308 */ /* 0x000e620000000800 */
[----:B--2---:R-:W-:Y:S01]  /*5c60*/  FADD R31, R28, R21 ;  /* 0x000000151c1f7221 */ /* 0x004fe20000000000 */
[----:B----4-:R-:W-:Y:S01]  /*5c70*/  @!P6 FMUL R55, R55, R55 ;  /* 0x000000373737e220 */ /* 0x010fe20000400000 */
[----:B------:R-:W-:Y:S01]  /*5c80*/  FADD R30, R30, R89 ;  /* 0x000000591e1e7221 */ /* 0x000fe20000000000 */
[----:B------:R-:W-:Y:S01]  /*5c90*/  FADD R27, R27, R54 ;  /* 0x000000361b1b7221 */ /* 0x000fe20000000000 */
[----:B------:R-:W-:Y:S01]  /*5ca0*/  FADD R0, R0, R31 ;  /* 0x0000001f00007221 */ /* 0x000fe20000000000 */
[----:B------:R-:W-:Y:S01]  /*5cb0*/  FADD R31, R48, R47 ;  /* 0x0000002f301f7221 */ /* 0x000fe20000000000 */
[----:B------:R-:W-:Y:S01]  /*5cc0*/  FADD R92, R42, R55 ;  /* 0x000000372a5c7221 */ /* 0x000fe20000000000 */
[----:B------:R-:W2:Y:S01]  /*5cd0*/  MUFU.EX2 R10, R10 ;  /* 0x0000000a000a7308 */ /* 0x000ea20000000800 */
[----:B-----5:R-:W-:Y:S01]  /*5ce0*/  @!P2 FMUL R90, R90, R90 ;  /* 0x0000005a5a5aa220 */ /* 0x020fe20000400000 */
[----:B------:R-:W-:Y:S01]  /*5cf0*/  FADD R0, R0, R9 ;  /* 0x0000000900007221 */ /* 0x000fe20000000000 */
[----:B------:R-:W-:Y:S01]  /*5d00*/  FADD R92, R31, R92 ;  /* 0x0000005c1f5c7221 */ /* 0x000fe20000000000 */
[----:B------:R-:W-:Y:S01]  /*5d10*/  F2FP.BF16.F32.PACK_AB R26, R29, R26 ;  /* 0x0000001a1d1a723e */ /* 0x000fe200000010ff */
[----:B------:R-:W-:Y:S01]  /*5d20*/  FADD R91, R43, R90 ;  /* 0x0000005a2b5b7221 */ /* 0x000fe20000000000 */
[----:B------:R-:W-:Y:S01]  /*5d30*/  FADD R35, R0, R35 ;  /* 0x0000002300237221 */ /* 0x000fe20000000000 */
[----:B------:R-:W-:Y:S01]  /*5d40*/  FADD R27, R27, R92 ;  /* 0x0000005c1b1b7221 */ /* 0x000fe20000000000 */
[----:B------:R-:W-:Y:S01]  /*5d50*/  SHF.L.U32 R0, R22, 0x1f, RZ ;  /* 0x0000001f16007819 */ /* 0x000fe200000006ff */
[----:B------:R-:W-:Y:S01]  /*5d60*/  FADD R91, R38, R91 ;  /* 0x0000005b265b7221 */ /* 0x000fe20000000000 */
[----:B-1----:R-:W-:Y:S01]  /*5d70*/  @!P4 FMUL R41, R41, R41 ;  /* 0x000000292929c220 */ /* 0x002fe20000400000 */
[----:B------:R-:W-:Y:S01]  /*5d80*/  F2FP.BF16.F32.PACK_AB R28, R33, R28 ;  /* 0x0000001c211c723e */ /* 0x000fe200000010ff */
[----:B------:R1:W3:Y:S01]  /*5d90*/  SYNCS.PHASECHK.TRANS64.TRYWAIT P2, [UR6+0x12400], R0 ;  /* 0x01240000ff0075a7 */ /* 0x0002e20008040146 */
[----:B------:R-:W-:Y:S01]  /*5da0*/  FADD R30, R30, R91 ;  /* 0x0000005b1e1e7221 */ /* 0x000fe20000000000 */
[----:B------:R-:W-:Y:S01]  /*5db0*/  F2FP.BF16.F32.PACK_AB R34, R14, R15 ;  /* 0x0000000f0e22723e */ /* 0x000fe200000010ff */
[----:B------:R-:W-:Y:S01]  /*5dc0*/  FMUL R58, R58, R41 ;  /* 0x000000293a3a7220 */ /* 0x000fe20000400000 */
[----:B------:R-:W-:Y:S01]  /*5dd0*/  F2FP.BF16.F32.PACK_AB R38, R20, R11 ;  /* 0x0000000b1426723e */ /* 0x000fe200000010ff */
[----:B------:R-:W-:Y:S01]  /*5de0*/  FADD R30, R27, R30 ;  /* 0x0000001e1b1e7221 */ /* 0x000fe20000000000 */
[----:B--2---:R-:W-:Y:S01]  /*5df0*/  @!P3 FMUL R10, R10, R10 ;  /* 0x0000000a0a0ab220 */ /* 0x004fe20000400000 */
[-C--:B------:R-:W-:Y:S01]  /*5e00*/  FMUL R59, R59, R41.reuse ;  /* 0x000000293b3b7220 */ /* 0x080fe20000400000 */
[----:B------:R-:W-:Y:S01]  /*5e10*/  FMUL R62, R62, R41 ;  /* 0x000000293e3e7220 */ /* 0x000fe20000400000 */
[----:B------:R-:W-:Y:S01]  /*5e20*/  FFMA R6, R41, R6, R30 ;  /* 0x0000000629067223 */ /* 0x000fe2000000001e */
        /* <DEDUP_REMOVED lines=39> */
[----:B-1-3--:R-:W-:Y:S06]  /*60a0*/  @!P0 BRA `(.L_x_41) ;  /* 0x0000000000048947 */ /* 0x00afec0003800000 */
[----:B------:R-:W-:Y:S01]  /*60b0*/  BPT.TRAP 0x1 ;  /* 0x000000040000795c */ /* 0x000fe20000300000 */
.L_x_41:
[----:B------:R-:W-:Y:S05]  /*60c0*/  @P2 BRA `(.L_x_42) ;  /* 0x0000000000082947 */ /* 0x000fea0003800000 */
[----:B------:R-:W1:Y:S02]  /*60d0*/  SYNCS.PHASECHK.TRANS64.TRYWAIT P2, [UR6+0x12400], R0 ;  /* 0x01240000ff0075a7 */ /* 0x000e640008040146 */
[----:B-1----:R-:W-:Y:S05]  /*60e0*/  @!P2 BRA `(.L_x_43) ;  /* 0x000000340024a947 */ /* 0x002fea0003800000 */
.L_x_42:
        /* <DEDUP_REMOVED lines=24> */
.L_x_44:
[----:B------:R-:W-:-:S04]  /*6270*/  ULEA UR6, UR21, UR45, 0x3 ;  /* 0x0000002d15067291 */ /* 0x000fc8000f8e183f */
[----:B------:R-:W-:-:S04]  /*6280*/  UIADD3 UR6, UR6, 0x12428, URZ ;  /* 0x0001242806067890 */ /* 0x000fc8000fffe03f */
[----:B------:R-:W-:-:S09]  /*6290*/  UPRMT UR6, URZ, 0x654, UR6 ;  /* 0x000006543f067896 */ /* 0x000fd20008000006 */
[----:B------:R-:W-:Y:S01]  /*62a0*/  SYNCS.ARRIVE.TRANS64.RED.A1T0 RZ, [UR6], RZ ;  /* 0x000000ffffff79a7 */ /* 0x000fe20008100406 */
[----:B------:R-:W-:Y:S05]  /*62b0*/  @P1 BRA `(.L_x_45) ;  /* 0x0000000000041947 */ /* 0x000fea0003800000 */
[----:B------:R-:W-:Y:S01]  /*62c0*/  BPT.TRAP 0x1 ;  /* 0x000000040000795c */ /* 0x000fe20000300000 */
.L_x_45:
[----:B------:R-:W-:-:S04]  /*62d0*/  UIADD3 UR21, UR21, 0x1, URZ ;  /* 0x0000000115157890 */ /* 0x000fc8000fffe03f */
[----:B------:R-:W-:-:S04]  /*62e0*/  UISETP.NE.AND UP0, UPT, UR21, 0x5, UPT ;  /* 0x000000051500788c */ /* 0x000fc8000bf05270 */
[----:B------:R-:W-:Y:S01]  /*62f0*/  USEL UR21, UR21, URZ, UP0 ;  /* 0x0000003f15157287 */ /* 0x000fe20008000000 */
[----:B------:R-:W-:Y:S11]  /*6300*/  @!P0 BRA `(.L_x_46) ;  /* 0x0000000000048947 */ /* 0x000ff60003800000 */
[----:B------:R-:W-:Y:S01]  /*6310*/  BPT.TRAP 0x1 ;  /* 0x000000040000795c */ /* 0x000fe20000300000 */
.L_x_46:
[----:B------:R-:W-:-:S04]  /*6320*/  ULEA UR6, UR21, UR45, 0x3 ;  /* 0x0000002d15067291 */ /* 0x000fc8000f8e183f */
[----:B------:R-:W-:-:S04]  /*6330*/  UIADD3 UR6, UR6, 0x12428, URZ ;  /* 0x0001242806067890 */ /* 0x000fc8000fffe03f */
[----:B------:R-:W-:-:S09]  /*6340*/  UPRMT UR6, URZ, 0x654, UR6 ;  /* 0x000006543f067896 */ /* 0x000fd20008000006 */
[----:B------:R-:W-:Y:S01]  /*6350*/  SYNCS.ARRIVE.TRANS64.RED.A1T0 RZ, [UR6], RZ ;  /* 0x000000ffffff79a7 */ /* 0x000fe20008100406 */
[----:B------:R-:W-:Y:S05]  /*6360*/  @P1 BRA `(.L_x_47) ;  /* 0x0000000000041947 */ /* 0x000fea0003800000 */
[----:B------:R-:W-:Y:S01]  /*6370*/  BPT.TRAP 0x1 ;  /* 0x000000040000795c */ /* 0x000fe20000300000 */
.L_x_47:
        /* <DEDUP_REMOVED lines=14> */
.L_x_37:
[----:B------:R-:W-:-:S04]  /*6460*/  ULOP3.LUT UR4, UR47, 0x1, URZ, 0xfc, !UPT ;  /* 0x000000012f047892 */ /* 0x000fc8000f8efc3f */
[----:B------:R-:W-:-:S06]  /*6470*/  UISETP.NE.AND UP0, UPT, UR4, 0x3, UPT ;  /* 0x000000030400788c */ /* 0x000fcc000bf05270 */
[----:B------:R-:W-:-:S13]  /*6480*/  PLOP3.LUT P2, PT, PT, PT, UP0, 0x80, 0x0 ;  /* 0x000000000000781c */ /* 0x000fda0003f4f008 */
[----:B------:R-:W-:Y:S05]  /*6490*/  @!P2 BRA `(.L_x_49) ;  /* 0x000000000004a947 */ /* 0x000fea0003800000 */
[----:B------:R-:W-:Y:S01]  /*64a0*/  BPT.TRAP 0x1 ;  /* 0x000000040000795c */ /* 0x000fe20000300000 */
.L_x_49:
[----:B------:R-:W-:Y:S02]  /*64b0*/  UISETP.GT.U32.AND UP0, UPT, UR47, 0x1, UPT ;  /* 0x000000012f00788c */ /* 0x000fe4000bf04070 */
[----:B------:R-:W-:-:S04]  /*64c0*/  ULEA UR4, UR39, UR45, 0x3 ;  /* 0x0000002d27047291 */ /* 0x000fc8000f8e183f */
[----:B------:R-:W-:Y:S01]  /*64d0*/  UIADD3 UR4, UR4, 0x12460, URZ ;  /* 0x0001246004047890 */ /* 0x000fe2000fffe03f */
[----:B------:R-:W-:-:S03]  /*64e0*/  PLOP3.LUT P2, PT, PT, PT, UP0, 0x80, 0x0 ;  /* 0x000000000000781c */ /* 0x000fc60003f4f008 */
[----:B------:R-:W-:-:S09]  /*64f0*/  UPRMT UR4, URZ, 0x654, UR4 ;  /* 0x000006543f047896 */ /* 0x000fd20008000004 */
[----:B------:R-:W-:Y:S01]  /*6500*/  SYNCS.ARRIVE.TRANS64.RED.A1T0 RZ, [UR4], RZ ;  /* 0x000000ffffff79a7 */ /* 0x000fe20008100404 */
[----:B------:R-:W-:Y:S05]  /*6510*/  @P2 BRA `(.L_x_50) ;  /* 0x0000000000042947 */ /* 0x000fea0003800000 */
[----:B------:R-:W-:Y:S01]  /*6520*/  BPT.TRAP 0x1 ;  /* 0x000000040000795c */ /* 0x000fe20000300000 */
.L_x_50:
[----:B------:R-:W-:Y:S05]  /*6530*/  @!P0 BRA `(.L_x_51) ;  /* 0x0000000000048947 */ /* 0x000fea0003800000 */
[----:B------:R-:W-:Y:S01]  /*6540*/  BPT.TRAP 0x1 ;  /* 0x000000040000795c */ /* 0x000fe20000300000 */
.L_x_51:
[----:B------:R-:W-:-:S04]  /*6550*/  ULEA UR21, UR21, UR45, 0x3 ;  /* 0x0000002d15157291 */ /* 0x000fc8000f8e183f */
[----:B------:R-:W-:-:S04]  /*6560*/  UIADD3 UR21, UR21, 0x12428, URZ ;  /* 0x0001242815157890 */ /* 0x000fc8000fffe03f */
[----:B------:R-:W-:-:S09]  /*6570*/  UPRMT UR21, URZ, 0x654, UR21 ;  /* 0x000006543f157896 */ /* 0x000fd20008000015 */
[----:B------:R-:W-:Y:S01]  /*6580*/  SYNCS.ARRIVE.TRANS64.RED.A1T0 RZ, [UR21], RZ ;  /* 0x000000ffffff79a7 */ /* 0x000fe20008100415 */
[----:B------:R-:W-:Y:S05]  /*6590*/  @P1 BRA `(.L_x_52) ;  /* 0x0000000000041947 */ /* 0x000fea0003800000 */
[----:B------:R-:W-:Y:S01]  /*65a0*/  BPT.TRAP 0x1 ;  /* 0x000000040000795c */ /* 0x000fe20000300000 */
.L_x_52:
[----:B------:R-:W1:Y:S01]  /*65b0*/  SHFL.BFLY PT, R0, R3, 0x1, 0x1f ;  /* 0x0c201f0003007f89 */ /* 0x000e6200000e0000 */
[----:B------:R-:W-:Y:S01]  /*65c0*/  BSSY B0, `(.L_x_53) ;  /* 0x0000023000007945 */ /* 0x000fe20003800000 */
[----:B------:R-:W-:Y:S01]  /*65d0*/  IMAD.MOV.U32 R10, RZ, RZ, 0x3f800000 ;  /* 0x3f800000ff0a7424 */ /* 0x000fe200078e00ff */
[----:B------:R-:W-:Y:S01]  /*65e0*/  MOV R11, 0x7f800000 ;  /* 0x7f800000000b7802 */ /* 0x000fe20000000f00 */
[----:B------:R-:W2:Y:S01]  /*65f0*/  SHFL.BFLY PT, R7, R6, 0x1, 0x1f ;  /* 0x0c201f0006077f89 */ /* 0x000ea200000e0000 */
[----:B-1----:R-:W-:Y:S01]  /*6600*/  FADD R0, R0, R3 ;  /* 0x0000000300007221 */ /* 0x002fe20000000000 */
[----:B--2---:R-:W-:-:S04]  /*6610*/  FADD R15, R7, R6 ;  /* 0x00000006070f7221 */ /* 0x004fc80000000000 */
[----:B------:R-:W1:Y:S01]  /*6620*/  SHFL.BFLY PT, R9, R0, 0x2, 0x1f ;  /* 0x0c401f0000097f89 */ /* 0x000e6200000e0000 */
[----:B------:R-:W-:-:S03]  /*6630*/  IMAD.MOV.U32 R7, RZ, RZ, 0x3f800000 ;  /* 0x3f800000ff077424 */ /* 0x000fc600078e00ff */
[----:B------:R-:W2:Y:S01]  /*6640*/  SHFL.BFLY PT, R20, R15, 0x2, 0x1f ;  /* 0x0c401f000f147f89 */ /* 0x000ea200000e0000 */
[C---:B-1----:R-:W-:Y:S01]  /*6650*/  FSETP.NE.AND P0, PT, R0.reuse, -R9, PT ;  /* 0x800000090000720b */ /* 0x042fe20003f05000 */
[----:B------:R-:W-:Y:S01]  /*6660*/  FADD R3, R0, R9 ;  /* 0x0000000900037221 */ /* 0x000fe20000000000 */
[----:B------:R-:W-:Y:S02]  /*6670*/  IMAD.MOV.U32 R9, RZ, RZ, 0x7f800000 ;  /* 0x7f800000ff097424 */ /* 0x000fe400078e00ff */
[----:B--2---:R-:W-:-:S09]  /*6680*/  FADD R8, R15, R20 ;  /* 0x000000140f087221 */ /* 0x004fd20000000000 */
[----:B------:R-:W-:Y:S05]  /*6690*/  @!P0 BRA `(.L_x_54) ;  /* 0x0000000000548947 */ /* 0x000fea0003800000 */
[----:B------:R-:W-:Y:S01]  /*66a0*/  VIADD R0, R3, 0x1800000 ;  /* 0x0180000003007836 */ /* 0x000fe20000000000 */
[----:B------:R-:W-:Y:S04]  /*66b0*/  BSSY B1, `(.L_x_55) ;  /* 0x000000c000017945 */ /* 0x000fe80003800000 */
[----:B------:R-:W-:-:S04]  /*66c0*/  LOP3.LUT R0, R0, 0x7f800000, RZ, 0xc0, !PT ;  /* 0x7f80000000007812 */ /* 0x000fc800078ec0ff */
[----:B------:R-:W-:-:S13]  /*66d0*/  ISETP.GT.U32.AND P0, PT, R0, 0x1ffffff, PT ;  /* 0x01ffffff0000780c */ /* 0x000fda0003f04070 */
[----:B------:R-:W-:Y:S05]  /*66e0*/  @P0 BRA `(.L_x_56) ;  /* 0x0000000000100947 */ /* 0x000fea0003800000 */
[----:B------:R-:W-:-:S07]  /*66f0*/  MOV R14, 0x6710 ;  /* 0x00006710000e7802 */ /* 0x000fce0000000f00 */
[----:B------:R-:W-:Y:S05]  /*6700*/  CALL.REL.NOINC `($__internal_0_$__cuda_sm20_rcp_rn_f32_slowpath) ;  /* 0x0000003000ac7944 */ /* 0x000fea0003c00000 */
[----:B------:R-:W-:Y:S01]  /*6710*/  IMAD.MOV.U32 R7, RZ, RZ, R0 ;  /* 0x000000ffff077224 */ /* 0x000fe200078e0000 */
[----:B------:R-:W-:Y:S06]  /*6720*/  BRA `(.L_x_57) ;  /* 0x0000000000107947 */ /* 0x000fec0003800000 */
.L_x_56:
[----:B------:R-:W1:Y:S02]  /*6730*/  MUFU.RCP R0, R3 ;  /* 0x0000000300007308 */ /* 0x000e640000001000 */
[----:B-1----:R-:W-:-:S04]  /*6740*/  FFMA R6, R3, R0, -1 ;  /* 0xbf80000003067423 */ /* 0x002fc80000000000 */
[----:B------:R-:W-:-:S04]  /*6750*/  FADD.FTZ R7, -R6, -RZ ;  /* 0x800000ff06077221 */ /* 0x000fc80000010100 */
[----:B------:R-:W-:-:S07]  /*6760*/  FFMA R7, R0, R7, R0 ;  /* 0x0000000700077223 */ /* 0x000fce0000000000 */
.L_x_57:
[----:B------:R-:W-:Y:S05]  /*6770*/  BSYNC B1 ;  /* 0x0000000000017941 */ /* 0x000fea0003800000 */
.L_x_55:
[----:B------:R-:W-:Y:S01]  /*6780*/  FSETP.GEU.AND P0, PT, |R3|, 1.175494350822287508e-38, PT ;  /* 0x008000000300780b */ /* 0x000fe20003f0e200 */
[----:B------:R-:W-:-:S12]  /*6790*/  ULDC UR4, c[0x0][0x600] ;  /* 0x0001800000047ab9 */ /* 0x000fd80000000800 */
[----:B------:R-:W-:-:S04]  /*67a0*/  @!P0 FMUL R3, R3, 16777216 ;  /* 0x4b80000003038820 */ /* 0x000fc80000400000 */
[----:B------:R-:W1:Y:S02]  /*67b0*/  MUFU.LG2 R0, R3 ;  /* 0x0000000300007308 */ /* 0x000e640000000c00 */
[----:B-1----:R-:W-:-:S04]  /*67c0*/  @!P0 FADD R0, R0, -24 ;  /* 0xc1c0000000008421 */ /* 0x002fc80000000000 */
[----:B------:R-:W-:-:S04]  /*67d0*/  FMUL R11, R0, 0.69314718246459960938 ;  /* 0x3f317218000b7820 */ /* 0x000fc80000400000 */
[----:B------:R-:W-:-:S07]  /*67e0*/  FFMA R11, R4, UR4, R11 ;  /* 0x00000004040b7c23 */ /* 0x000fce000800000b */
.L_x_54:
[----:B------:R-:W-:Y:S05]  /*67f0*/  BSYNC B0 ;  /* 0x0000000000007941 */ /* 0x000fea0003800000 */
.L_x_53:
[----:B------:R-:W-:Y:S01]  /*6800*/  FSETP.NE.AND P0, PT, R15, -R20, PT ;  /* 0x800000140f00720b */ /* 0x000fe20003f05000 */
[----:B------:R-:W-:Y:S01]  /*6810*/  ULDC UR4, c[0x0][0x608] ;  /* 0x0001820000047ab9 */ /* 0x000fe20000000800 */
[----:B------:R-:W-:Y:S01]  /*6820*/  BSSY B0, `(.L_x_58) ;  /* 0x0000029000007945 */ /* 0x000fe20003800000 */
[----:B------:R-:W-:-:S04]  /*6830*/  FMUL R7, R7, UR4 ;  /* 0x0000000407077c20 */ /* 0x000fc80008400000 */
        /* <DEDUP_REMOVED lines=16> */
[----:B------:R-:W-:Y:S06]  /*6940*/  @!P0 BRA `(.L_x_59) ;  /* 0x0000000000588947 */ /* 0x000fec0003800000 */
[----:B------:R-:W-:Y:S01]  /*6950*/  VIADD R0, R8, 0x1800000 ;  /* 0x0180000008007836 */ /* 0x000fe20000000000 */
[----:B------:R-:W-:Y:S04]  /*6960*/  BSSY B1, `(.L_x_60) ;  /* 0x000000d000017945 */ /* 0x000fe80003800000 */
[----:B------:R-:W-:-:S04]  /*6970*/  LOP3.LUT R0, R0, 0x7f800000, RZ, 0xc0, !PT ;  /* 0x7f80000000007812 */ /* 0x000fc800078ec0ff */
[----:B------:R-:W-:-:S13]  /*6980*/  ISETP.GT.U32.AND P0, PT, R0, 0x1ffffff, PT ;  /* 0x01ffffff0000780c */ /* 0x000fda0003f04070 */
[----:B------:R-:W-:Y:S05]  /*6990*/  @P0 BRA `(.L_x_61) ;  /* 0x0000000000140947 */ /* 0x000fea0003800000 */
[----:B------:R-:W-:Y:S02]  /*69a0*/  MOV R3, R8 ;  /* 0x0000000800037202 */ /* 0x000fe40000000f00 */
[----:B------:R-:W-:-:S07]  /*69b0*/  MOV R14, 0x69d0 ;  /* 0x000069d0000e7802 */ /* 0x000fce0000000f00 */
[----:B------:R-:W-:Y:S05]  /*69c0*/  CALL.REL.NOINC `($__internal_0_$__cuda_sm20_rcp_rn_f32_slowpath) ;  /* 0x0000002c00fc7944 */ /* 0x000fea0003c00000 */
[----:B------:R-:W-:Y:S01]  /*69d0*/  IMAD.MOV.U32 R10, RZ, RZ, R0 ;  /* 0x000000ffff0a7224 */ /* 0x000fe200078e0000 */
[----:B------:R-:W-:Y:S06]  /*69e0*/  BRA `(.L_x_62) ;  /* 0x0000000000107947 */ /* 0x000fec0003800000 */
.L_x_61:
[----:B------:R-:W1:Y:S02]  /*69f0*/  MUFU.RCP R3, R8 ;  /* 0x0000000800037308 */ /* 0x000e640000001000 */
[----:B-1----:R-:W-:-:S04]  /*6a00*/  FFMA R0, R8, R3, -1 ;  /* 0xbf80000008007423 */ /* 0x002fc80000000003 */
[----:B------:R-:W-:-:S04]  /*6a10*/  FADD.FTZ R0, -R0, -RZ ;  /* 0x800000ff00007221 */ /* 0x000fc80000010100 */
[----:B------:R-:W-:-:S07]  /*6a20*/  FFMA R10, R3, R0, R3 ;  /* 0x00000000030a7223 */ /* 0x000fce0000000003 */
.L_x_62:
[----:B------:R-:W-:Y:S05]  /*6a30*/  BSYNC B1 ;  /* 0x0000000000017941 */ /* 0x000fea0003800000 */
.L_x_60:
[----:B------:R-:W-:Y:S01]  /*6a40*/  FSETP.GEU.AND P0, PT, |R8|, 1.175494350822287508e-38, PT ;  /* 0x008000000800780b */ /* 0x000fe20003f0e200 */
[----:B------:R-:W-:-:S12]  /*6a50*/  ULDC UR4, c[0x0][0x600] ;  /* 0x0001800000047ab9 */ /* 0x000fd80000000800 */
[----:B------:R-:W-:-:S04]  /*6a60*/  @!P0 FMUL R8, R8, 16777216 ;  /* 0x4b80000008088820 */ /* 0x000fc80000400000 */
[----:B------:R-:W1:Y:S02]  /*6a70*/  MUFU.LG2 R0, R8 ;  /* 0x0000000800007308 */ /* 0x000e640000000c00 */
[----:B-1----:R-:W-:-:S04]  /*6a80*/  @!P0 FADD R0, R0, -24 ;  /* 0xc1c0000000008421 */ /* 0x002fc80000000000 */
[----:B------:R-:W-:-:S04]  /*6a90*/  FMUL R0, R0, 0.69314718246459960938 ;  /* 0x3f31721800007820 */ /* 0x000fc80000400000 */
[----:B------:R-:W-:-:S07]  /*6aa0*/  FFMA R9, R5, UR4, R0 ;  /* 0x0000000405097c23 */ /* 0x000fce0008000000 */
.L_x_59:
[----:B------:R-:W-:Y:S05]  /*6ab0*/  BSYNC B0 ;  /* 0x0000000000007941 */ /* 0x000fea0003800000 */
.L_x_58:
[----:B------:R-:W-:Y:S01]  /*6ac0*/  SHF.L.U32 R0, R88, 0x1f, RZ ;  /* 0x0000001f58007819 */ /* 0x000fe200000006ff */
[----:B------:R-:W-:Y:S01]  /*6ad0*/  UISETP.NE.AND UP0, UPT, UR49, 0x1, UPT ;  /* 0x000000013100788c */ /* 0x000fe2000bf05270 */
[----:B------:R-:W-:Y:S01]  /*6ae0*/  LOP3.LUT P0, RZ, R2, 0x3, RZ, 0xc0, !PT ;  /* 0x0000000302ff7812 */ /* 0x000fe2000780c0ff */
[----:B------:R-:W-:Y:S01]  /*6af0*/  UISETP.NE.AND UP1, UPT, UR49, 0x2, UPT ;  /* 0x000000023100788c */ /* 0x000fe2000bf25270 */
[----:B------:R-:W1:Y:S01]  /*6b00*/  SYNCS.PHASECHK.TRANS64.TRYWAIT P1, [UR20+0x8], R0 ;  /* 0x00000800ff0075a7 */ /* 0x000e620008020154 */
[----:B------:R-:W-:Y:S02]  /*6b10*/  ULDC UR4, c[0x0][0x608] ;  /* 0x0001820000047ab9 */ /* 0x000fe40000000800 */
[----:B------:R-:W-:-:S05]  /*6b20*/  FMUL R10, R10, UR4 ;  /* 0x000000040a0a7c20 */ /* 0x000fca0008400000 */
[----:B------:R-:W-:Y:S02]  /*6b30*/  @!UP0 ULOP3.LUT UP2, URZ, UR39, 0x2, URZ, 0xc0, !UPT ;  /* 0x00000002273f8892 */ /* 0x000fe4000f84c03f */
[----:B------:R-:W-:Y:S02]  /*6b40*/  @!UP0 ULOP3.LUT UR39, UR39, 0x1, URZ, 0xc0, !UPT ;  /* 0x0000000127278892 */ /* 0x000fe4000f8ec03f */
[----:B------:R-:W-:Y:S02]  /*6b50*/  @!UP0 USEL UR5, URZ, 0x1, UP2 ;  /* 0x000000013f058887 */ /* 0x000fe40009000000 */
[----:B------:R-:W-:Y:S02]  /*6b60*/  @!UP1 UIADD3 UR6, UR39, 0x1, URZ ;  /* 0x0000000127069890 */ /* 0x000fe4000fffe03f */
[----:B------:R-:W-:Y:S02]  /*6b70*/  @!UP0 ULOP3.LUT UR38, UR38, UR5, URZ, 0x3c, !UPT ;  /* 0x0000000526268292 */ /* 0x000fe4000f8e3c3f */
[----:B------:R-:W-:-:S02]  /*6b80*/  @!UP1 UISETP.GT.U32.AND UP2, UPT, UR6, 0x1, UPT ;  /* 0x000000010600988c */ /* 0x000fc4000bf44070 */
[----:B------:R-:W-:Y:S02]  /*6b90*/  @!UP1 ULOP3.LUT UR39, UR39, 0x1, URZ, 0xc, !UPT ;  /* 0x0000000127279892 */ /* 0x000fe4000f8e0c3f */
[----:B------:R-:W-:-:S04]  /*6ba0*/  @!UP1 USEL UR5, URZ, 0x1, !UP2 ;  /* 0x000000013f059887 */ /* 0x000fc8000d000000 */
[----:B------:R-:W-:Y:S01]  /*6bb0*/  @!UP1 ULOP3.LUT UR38, UR38, UR5, URZ, 0x3c, !UPT ;  /* 0x0000000526269292 */ /* 0x000fe2000f8e3c3f */
[----:B-1----:R-:W-:Y:S11]  /*6bc0*/  @!P1 BRA `(.L_x_63) ;  /* 0x0000002800849947 */ /* 0x002ff60003800000 */
.L_x_128:
[----:B------:R-:W-:Y:S04]  /*6bd0*/  BSSY B0, `(.L_x_64) ;  /* 0x000001b000007945 */ /* 0x000fe80003800000 */
[----:B------:R-:W-:Y:S05]  /*6be0*/  @P0 BRA `(.L_x_65) ;  /* 0x0000000000640947 */ /* 0x000fea0003800000 */
[----:B------:R-:W2:Y:S01]  /*6bf0*/  LDC.64 R6, c[0x0][0x688] ;  /* 0x0001a200ff067b82 */ /* 0x000ea20000000a00 */
[----:B-1----:R-:W-:Y:S01]  /*6c00*/  LOP3.LUT R0, R2, 0x60, RZ, 0xc0, !PT ;  /* 0x0000006002007812 */ /* 0x002fe200078ec0ff */
[----:B------:R-:W-:Y:S01]  /*6c10*/  UIADD3 UR4, -UR40, URZ, URZ ;  /* 0x0000003f28047290 */ /* 0x000fe2000fffe13f */
[----:B------:R-:W-:Y:S01]  /*6c20*/  SHF.R.U32.HI R4, RZ, 0x2, R2 ;  /* 0x00000002ff047819 */ /* 0x000fe20000011602 */
[----:B------:R-:W-:Y:S01]  /*6c30*/  ULDC UR5, c[0x0][0xa10] ;  /* 0x0002840000057ab9 */ /* 0x000fe20000000800 */
[----:B------:R-:W-:Y:S01]  /*6c40*/  SHF.R.U32.HI R0, RZ, 0x5, R0 ;  /* 0x00000005ff007819 */ /* 0x000fe20000011600 */
[----:B------:R-:W-:Y:S01]  /*6c50*/  UIMAD UR4, UR5, UR4, UR41 ;  /* 0x00000004050472a4 */ /* 0x000fe2000f8e0229 */
[----:B------:R-:W-:Y:S01]  /*6c60*/  LOP3.LUT R4, R4, 0x7, RZ, 0xc0, !PT ;  /* 0x0000000704047812 */ /* 0x000fe200078ec0ff */
[----:B------:R-:W-:Y:S02]  /*6c70*/  IMAD.SHL.U32 R3, R19, 0x40, RZ ;  /* 0x0000004013037824 */ /* 0x000fe400078e00ff */
[----:B------:R-:W-:-:S05]  /*6c80*/  IMAD.SHL.U32 R5, R0, 0x10, RZ ;  /* 0x0000001000057824 */ /* 0x000fca00078e00ff */
[----:B------:R-:W-:-:S04]  /*6c90*/  LOP3.LUT R4, R5, 0xfffffff0, R4, 0xe2, !PT ;  /* 0xfffffff005047812 */ /* 0x000fc800078ee204 */
[----:B------:R-:W-:Y:S01]  /*6ca0*/  IADD3 R5, R3, R4, RZ ;  /* 0x0000000403057210 */ /* 0x000fe20007ffe0ff */
[----:B--2---:R-:W-:Y:S01]  /*6cb0*/  IMAD R0, R6, UR4, R3 ;  /* 0x0000000406007c24 */ /* 0x004fe2000f8e0203 */
[----:B------:R-:W-:-:S03]  /*6cc0*/  ULDC UR4, c[0x0][0x288] ;  /* 0x0000a20000047ab9 */ /* 0x000fc60000000800 */
[C---:B------:R-:W-:Y:S01]  /*6cd0*/  VIADD R6, R5.reuse, 0x8 ;  /* 0x0000000805067836 */ /* 0x040fe20000000000 */
[----:B------:R-:W-:Y:S01]  /*6ce0*/  ISETP.GE.U32.AND P0, PT, R5, UR4, PT ;  /* 0x0000000405007c0c */ /* 0x000fe2000bf06070 */
[----:B------:R-:W-:-:S03]  /*6cf0*/  IMAD R3, R7, UR36, R0 ;  /* 0x0000002407037c24 */ /* 0x000fc6000f8e0200 */
[----:B------:R-:W-:Y:S01]  /*6d00*/  ISETP.GE.U32.AND P1, PT, R6, UR4, PT ;  /* 0x0000000406007c0c */ /* 0x000fe2000bf26070 */
[----:B------:R-:W-:Y:S01]  /*6d10*/  ULDC.64 UR4, c[0x0][0x680] ;  /* 0x0001a00000047ab9 */ /* 0x000fe20000000a00 */
[----:B------:R-:W-:-:S04]  /*6d20*/  IADD3 R0, P2, R4, R3, RZ ;  /* 0x0000000304007210 */ /* 0x000fc80007f5e0ff */
[----:B------:R-:W-:Y:S02]  /*6d30*/  LEA.HI.X.SX32 R3, R3, RZ, 0x1, P2 ;  /* 0x000000ff03037211 */ /* 0x000fe400010f0eff */
[----:B------:R-:W-:-:S04]  /*6d40*/  LEA R4, P2, R0, UR4, 0x2 ;  /* 0x0000000400047c11 */ /* 0x000fc8000f8410ff */
[----:B------:R-:W-:-:S05]  /*6d50*/  LEA.HI.X R5, R0, UR5, R3, 0x2, P2 ;  /* 0x0000000500057c11 */ /* 0x000fca00090f1403 */
[----:B------:R2:W-:Y:S04]  /*6d60*/  @!P0 STG.E desc[UR52][R4.64], R11 ;  /* 0x0000000b04008986 */ /* 0x0005e8000c101934 */
[----:B------:R2:W-:Y:S02]  /*6d70*/  @!P1 STG.E desc[UR52][R4.64+0x20], R9 ;  /* 0x0000200904009986 */ /* 0x0005e4000c101934 */
.L_x_65:
[----:B------:R-:W-:Y:S05]  /*6d80*/  BSYNC B0 ;  /* 0x0000000000007941 */ /* 0x000fea0003800000 */
.L_x_64:
[----:B------:R-:W-:Y:S01]  /*6d90*/  ULDC.64 UR4, c[0x0][0x730] ;  /* 0x0001cc0000047ab9 */ /* 0x000fe20000000a00 */
[-C--:B------:R-:W-:Y:S01]  /*6da0*/  FMUL R58, R58, R10.reuse ;  /* 0x0000000a3a3a7220 */ /* 0x080fe20000400000 */
[----:B------:R-:W-:Y:S01]  /*6db0*/  ISETP.NE.U32.AND P0, PT, RZ, UR4, PT ;  /* 0x00000004ff007c0c */ /* 0x000fe2000bf05070 */
[-C--:B------:R-:W-:Y:S01]  /*6dc0*/  FMUL R59, R59, R10.reuse ;  /* 0x0000000a3b3b7220 */ /* 0x080fe20000400000 */
[-C--:B------:R-:W-:Y:S01]  /*6dd0*/  FMUL R62, R62, R10.reuse ;  /* 0x0000000a3e3e7220 */ /* 0x080fe20000400000 */
[-C--:B------:R-:W-:Y:S01]  /*6de0*/  FMUL R63, R63, R10.reuse ;  /* 0x0000000a3f3f7220 */ /* 0x080fe20000400000 */
[----:B------:R-:W-:Y:S01]  /*6df0*/  ISETP.NE.AND.EX P0, PT, RZ, UR5, PT, P0 ;  /* 0x00000005ff007c0c */ /* 0x000fe2000bf05300 */
        /* <DEDUP_REMOVED lines=12> */
[----:B------:R-:W-:Y:S06]  /*6ec0*/  @P0 BRA `(.L_x_66) ;  /* 0x0000000000240947 */ /* 0x000fec0003800000 */
[----:B------:R-:W-:Y:S02]  /*6ed0*/  ULDC.64 UR4, c[0x0][0x728] ;  /* 0x0001ca0000047ab9 */ /* 0x000fe40000000a00 */
[----:B------:R-:W-:-:S04]  /*6ee0*/  ISETP.NE.U32.AND P0, PT, RZ, UR4, PT ;  /* 0x00000004ff007c0c */ /* 0x000fc8000bf05070 */
[----:B------:R-:W-:-:S13]  /*6ef0*/  ISETP.NE.AND.EX P0, PT, RZ, UR5, PT, P0 ;  /* 0x00000005ff007c0c */ /* 0x000fda000bf05300 */
[----:B------:R-:W-:Y:S05]  /*6f00*/  @!P0 BRA `(.L_x_67) ;  /* 0x00000000000c8947 */ /* 0x000fea0003800000 */
[----:B--2---:R-:W2:Y:S02]  /*6f10*/  LDC.64 R4, c[0x0][0x728] ;  /* 0x0001ca00ff047b82 */ /* 0x004ea40000000a00 */
[----:B--2---:R3:W5:Y:S01]  /*6f20*/  LDG.E R23, desc[UR52][R4.64] ;  /* 0x0000003404177981 */ /* 0x004762000c1e1900 */
[----:B------:R-:W-:Y:S05]  /*6f30*/  BRA `(.L_x_66) ;  /* 0x0000000000087947 */ /* 0x000fea0003800000 */
.L_x_67:
[----:B------:R-:W-:Y:S02]  /*6f40*/  ULDC UR4, c[0x0][0x720] ;  /* 0x0001c80000047ab9 */ /* 0x000fe40000000800 */
[----:B------:R-:W-:-:S07]  /*6f50*/  IMAD.U32 R23, RZ, RZ, UR4 ;  /* 0x00000004ff177e24 */ /* 0x000fce000f8e00ff */
.L_x_66:
[----:B-1----:R-:W-:-:S04]  /*6f60*/  MOV R0, RZ ;  /* 0x000000ff00007202 */ /* 0x002fc80000000f00 */
[----:B------:R-:W-:-:S13]  /*6f70*/  LOP3.LUT P0, RZ, R0, 0x1bf, RZ, 0xc0, !PT ;  /* 0x000001bf00ff7812 */ /* 0x000fda000780c0ff */
[----:B------:R-:W-:Y:S05]  /*6f80*/  @!P0 BRA `(.L_x_68) ;  /* 0x0000000000408947 */ /* 0x000fea0003800000 */
[----:B------:R-:W-:Y:S01]  /*6f90*/  MOV R0, 0x0 ;  /* 0x0000000000007802 */ /* 0x000fe20000000f00 */
[----:B------:R-:W-:Y:S01]  /*6fa0*/  ULDC.64 UR4, c[0x4][0x68] ;  /* 0x01001a0000047ab9 */ /* 0x000fe20000000a00 */
[----:B------:R-:W-:Y:S01]  /*6fb0*/  ULDC.64 UR6, c[0x4][0x8] ;  /* 0x0100020000067ab9 */ /* 0x000fe20000000a00 */
[----:B--23--:R-:W-:Y:S01]  /*6fc0*/  IMAD.U32 R4, RZ, RZ, UR4 ;  /* 0x00000004ff047e24 */ /* 0x00cfe2000f8e00ff */
[----:B------:R1:W2:Y:S01]  /*6fd0*/  LDC.64 R14, c[0x4][R0] ;  /* 0x01000000000e7b82 */ /* 0x0002a20000000a00 */
[----:B------:R-:W-:Y:S01]  /*6fe0*/  MOV R5, UR5 ;  /* 0x0000000500057c02 */ /* 0x000fe20008000f00 */
[----:B------:R-:W-:Y:S01]  /*6ff0*/  ULDC.64 UR4, c[0x4][0x70] ;  /* 0x01001c0000047ab9 */ /* 0x000fe20000000a00 */
[----:B------:R-:W-:Y:S01]  /*7000*/  IMAD.U32 R10, RZ, RZ, UR6 ;  /* 0x00000006ff0a7e24 */ /* 0x000fe2000f8e00ff */
[----:B------:R-:W-:Y:S01]  /*7010*/  MOV R11, UR7 ;  /* 0x00000007000b7c02 */ /* 0x000fe20008000f00 */
[----:B------:R-:W-:Y:S02]  /*7020*/  IMAD.U32 R6, RZ, RZ, UR4 ;  /* 0x00000004ff067e24 */ /* 0x000fe4000f8e00ff */
[----:B------:R-:W-:-:S02]  /*7030*/  IMAD.U32 R7, RZ, RZ, UR5 ;  /* 0x00000005ff077e24 */ /* 0x000fc4000f8e00ff */
[----:B------:R-:W-:Y:S02]  /*7040*/  IMAD.MOV.U32 R8, RZ, RZ, 0x70 ;  /* 0x00000070ff087424 */ /* 0x000fe400078e00ff */
[----:B------:R-:W-:Y:S02]  /*7050*/  IMAD.MOV.U32 R12, RZ, RZ, 0x1 ;  /* 0x00000001ff0c7424 */ /* 0x000fe400078e00ff */
[----:B-1----:R-:W-:-:S07]  /*7060*/  IMAD.MOV.U32 R13, RZ, RZ, RZ ;  /* 0x000000ffff0d7224 */ /* 0x002fce00078e00ff */
[----:B------:R-:W-:-:S07]  /*7070*/  LEPC R20, `(.L_x_68) ;  /* 0x000000001014794e */ /* 0x000fce0000000000 */
[----:B--2--5:R-:W-:Y:S05]  /*7080*/  CALL.ABS.NOINC R14 ;  /* 0x000000000e007343 */ /* 0x024fea0003c00000 */
.L_x_68:
[----:B------:R-:W-:Y:S01]  /*7090*/  MOV R24, UR45 ;  /* 0x0000002d00187c02 */ /* 0x000fe20008000f00 */
[----:B------:R-:W-:-:S04]  /*70a0*/  IMAD.U32 R3, RZ, RZ, UR49 ;  /* 0x00000031ff037e24 */ /* 0x000fc8000f8e00ff */
[----:B------:R-:W-:-:S04]  /*70b0*/  IMAD R24, R3, 0x2200, R24 ;  /* 0x0000220003187824 */ /* 0x000fc800078e0218 */
[----:B------:R-:W-:-:S05]  /*70c0*/  VIADD R25, R24, 0xbe00 ;  /* 0x0000be0018197836 */ /* 0x000fca0000000000 */
        /* <DEDUP_REMOVED lines=18> */
.L_x_69:
[C---:B------:R-:W-:Y:S01]  /*71f0*/  SHF.L.U32 R0, R2.reuse, 0x4, RZ ;  /* 0x0000000402007819 */ /* 0x040fe200000006ff */
[----:B------:R-:W-:Y:S01]  /*7200*/  IMAD.SHL.U32 R3, R2, 0x20, RZ ;  /* 0x0000002002037824 */ /* 0x000fe200078e00ff */
[----:B--23--:R-:W-:Y:S01]  /*7210*/  SHF.R.U32.HI R5, RZ, 0x1, R2 ;  /* 0x00000001ff057819 */ /* 0x00cfe20000011602 */
[----:B------:R-:W-:Y:S01]  /*7220*/  ULDC.64 UR4, c[0x0][0x730] ;  /* 0x0001cc0000047ab9 */ /* 0x000fe20000000a00 */
[----:B------:R-:W-:Y:S02]  /*7230*/  LOP3.LUT R0, R0, 0x600, RZ, 0xc0, !PT ;  /* 0x0000060000007812 */ /* 0x000fe400078ec0ff */
[----:B------:R-:W-:Y:S02]  /*7240*/  LOP3.LUT R4, R3, 0xc0, RZ, 0xc0, !PT ;  /* 0x000000c003047812 */ /* 0x000fe400078ec0ff */
[--C-:B------:R-:W-:Y:S02]  /*7250*/  LOP3.LUT R0, R0, 0x20, R3.reuse, 0xf8, !PT ;  /* 0x0000002000007812 */ /* 0x100fe400078ef803 */
[----:B------:R-:W-:Y:S01]  /*7260*/  ISETP.NE.U32.AND P0, PT, RZ, UR4, PT ;  /* 0x00000004ff007c0c */ /* 0x000fe2000bf05070 */
[----:B------:R-:W-:Y:S01]  /*7270*/  ULDC UR4, c[0x0][0x720] ;  /* 0x0001c80000047ab9 */ /* 0x000fe20000000800 */
[----:B------:R-:W-:-:S02]  /*7280*/  LOP3.LUT R3, R0, 0x100, R3, 0xf8, !PT ;  /* 0x0000010000037812 */ /* 0x000fc400078ef803 */
[----:B------:R-:W-:Y:S02]  /*7290*/  LOP3.LUT R0, R2, 0x7f, RZ, 0xc0, !PT ;  /* 0x0000007f02007812 */ /* 0x000fe400078ec0ff */
[----:B------:R-:W-:Y:S01]  /*72a0*/  LOP3.LUT R4, R4, 0x8, R5, 0xf8, !PT ;  /* 0x0000000804047812 */ /* 0x000fe200078ef805 */
[----:B------:R-:W-:Y:S01]  /*72b0*/  IMAD.SHL.U32 R5, R2, 0x4, RZ ;  /* 0x0000000402057824 */ /* 0x000fe200078e00ff */
[----:B------:R-:W-:Y:S01]  /*72c0*/  ISETP.NE.AND.EX P0, PT, RZ, UR5, PT, P0 ;  /* 0x00000005ff007c0c */ /* 0x000fe2000bf05300 */
[----:B------:R-:W-:-:S03]  /*72d0*/  VIADD R0, R0, 0x1f ;  /* 0x0000001f00007836 */ /* 0x000fc60000000000 */
[----:B------:R-:W-:Y:S02]  /*72e0*/  LOP3.LUT R4, R4, 0x18, R5, 0x78, !PT ;  /* 0x0000001804047812 */ /* 0x000fe400078e7805 */
[----:B-----5:R-:W-:Y:S02]  /*72f0*/  FSEL R43, R23, UR4, !P0 ;  /* 0x00000004172b7c08 */ /* 0x020fe4000c000000 */
[----:B------:R-:W-:Y:S02]  /*7300*/  ISETP.GT.U32.AND P1, PT, R0, 0x3e, PT ;  /* 0x0000003e0000780c */ /* 0x000fe40003f24070 */
[----:B------:R-:W-:Y:S01]  /*7310*/  LOP3.LUT R26, R3, R4, RZ, 0xfc, !PT ;  /* 0x00000004031a7212 */ /* 0x000fe200078efcff */
        /* <DEDUP_REMOVED lines=16> */
[----:B------:R-:W-:Y:S01]  /*7420*/  F2FP.BF16.F32.PACK_AB R44, R3, R0 ;  /* 0x00000000032c723e */ /* 0x000fe200000010ff */
[----:B------:R-:W-:Y:S01]  /*7430*/  IMAD R25, R26, 0x2, R25 ;  /* 0x000000021a197824 */ /* 0x000fe200078e0219 */
[----:B------:R-:W-:Y:S01]  /*7440*/  LOP3.LUT P0, RZ, R2, 0x4, RZ, 0xc0, !PT ;  /* 0x0000000402ff7812 */ /* 0x000fe2000780c0ff */
[-C--:B------:R-:W-:Y:S01]  /*7450*/  FMUL R27, R27, R43.reuse ;  /* 0x0000002b1b1b7220 */ /* 0x080fe20000400000 */
[----:B------:R-:W-:Y:S01]  /*7460*/  MOV R0, 0x20 ;  /* 0x0000002000007802 */ /* 0x000fe20000000f00 */
[-C--:B------:R-:W-:Y:S01]  /*7470*/  FMUL R28, R28, R43.reuse ;  /* 0x0000002b1c1c7220 */ /* 0x080fe20000400000 */
[----:B------:R-:W-:Y:S01]  /*7480*/  F2FP.BF16.F32.PACK_AB R45, R5, R4 ;  /* 0x00000004052d723e */ /* 0x000fe200000010ff */
[-C--:B------:R-:W-:Y:S01]  /*7490*/  FMUL R29, R29, R43.reuse ;  /* 0x0000002b1d1d7220 */ /* 0x080fe20000400000 */
        /* <DEDUP_REMOVED lines=15> */
[----:B------:R-:W-:Y:S01]  /*7590*/  IMAD R26, R26, 0x2, R24 ;  /* 0x000000021a1a7824 */ /* 0x000fe200078e0218 */
[----:B------:R-:W-:-:S02]  /*75a0*/  F2FP.BF16.F32.PACK_AB R4, R11, R10 ;  /* 0x0000000a0b04723e */ /* 0x000fc400000010ff */
[----:B------:R-:W-:Y:S02]  /*75b0*/  F2FP.BF16.F32.PACK_AB R5, R13, R12 ;  /* 0x0000000c0d05723e */ /* 0x000fe400000010ff */
[----:B------:R-:W-:Y:S02]  /*75c0*/  F2FP.BF16.F32.PACK_AB R6, R15, R14 ;  /* 0x0000000e0f06723e */ /* 0x000fe400000010ff */
[----:B------:R-:W-:Y:S02]  /*75d0*/  F2FP.BF16.F32.PACK_AB R7, R21, R20 ;  /* 0x000000141507723e */ /* 0x000fe400000010ff */
[----:B------:R-:W-:Y:S01]  /*75e0*/  SEL R0, R0, 0xffffffe0, !P0 ;  /* 0xffffffe000007807 */ /* 0x000fe20004000000 */
[----:B------:R-:W-:Y:S06]  /*75f0*/  @P1 BRA `(.L_x_70) ;  /* 0x0000000000041947 */ /* 0x000fec0003800000 */
[----:B------:R-:W-:-:S04]  /*7600*/  DEPBAR.LE SB0, 0x1 ;  /* 0x000080400000791a */ /* 0x000fc80000000000 */
.L_x_70:
[----:B------:R-:W-:Y:S05]  /*7610*/  WARPSYNC.ALL ;  /* 0x0000000000007948 */ /* 0x000fea0003800000 */
[----:B------:R-:W-:Y:S01]  /*7620*/  BAR.SYNC.DEFER_BLOCKING 0x1, 0x80 ;  /* 0x0042000000007b1d */ /* 0x000fe20000010000 */
[----:B------:R-:W-:Y:S01]  /*7630*/  IMAD.IADD R3, R25, 0x1, R0 ;  /* 0x0000000119037824 */ /* 0x000fe200078e0200 */
[----:B------:R-:W-:Y:S02]  /*7640*/  F2FP.BF16.F32.PACK_AB R29, R29, R30 ;  /* 0x0000001e1d1d723e */ /* 0x000fe400000010ff */
[----:B------:R-:W-:Y:S02]  /*7650*/  F2FP.BF16.F32.PACK_AB R37, R37, R38 ;  /* 0x000000262525723e */ /* 0x000fe400000010ff */
[----:B------:R-:W-:Y:S01]  /*7660*/  BSSY B0, `(.L_x_71) ;  /* 0x000001f000007945 */ /* 0x000fe20003800000 */
[----:B------:R-:W-:-:S02]  /*7670*/  F2FP.BF16.F32.PACK_AB R30, R31, R32 ;  /* 0x000000201f1e723e */ /* 0x000fc400000010ff */
[----:B------:R-:W-:Y:S02]  /*7680*/  F2FP.BF16.F32.PACK_AB R38, R39, R40 ;  /* 0x000000282726723e */ /* 0x000fe400000010ff */
[----:B------:R-:W-:Y:S02]  /*7690*/  F2FP.BF16.F32.PACK_AB R28, R27, R28 ;  /* 0x0000001c1b1c723e */ /* 0x000fe400000010ff */
[----:B------:R-:W-:Y:S02]  /*76a0*/  F2FP.BF16.F32.PACK_AB R31, R33, R34 ;  /* 0x00000022211f723e */ /* 0x000fe400000010ff */
[----:B------:R-:W-:Y:S02]  /*76b0*/  F2FP.BF16.F32.PACK_AB R36, R35, R36 ;  /* 0x000000242324723e */ /* 0x000fe400000010ff */
[----:B------:R-:W-:Y:S02]  /*76c0*/  F2FP.BF16.F32.PACK_AB R39, R41, R42 ;  /* 0x0000002a2927723e */ /* 0x000fe400000010ff */
[----:B------:R-:W-:Y:S01]  /*76d0*/  IADD3 R0, R0, 0x1000, R25 ;  /* 0x0000100000007810 */ /* 0x000fe20007ffe019 */
[----:B------:R1:W-:Y:S04]  /*76e0*/  STSM.16.M88.4 [R26+0xbe00], R44 ;  /* 0x00be002c1a007844 */ /* 0x0003e80000000200 */
[----:B------:R1:W-:Y:S01]  /*76f0*/  STSM.16.M88.4 [R3], R4 ;  /* 0x0000000403007844 */ /* 0x0003e20000000200 */
[----:B------:R-:W-:Y:S01]  /*7700*/  @!PT LDS RZ, [RZ] ;  /* 0x00000000fffff984 */ /* 0x000fe20000000800 */
[----:B------:R-:W-:Y:S01]  /*7710*/  @!PT LDS RZ, [RZ] ;  /* 0x00000000fffff984 */ /* 0x000fe20000000800 */
[----:B------:R-:W-:Y:S01]  /*7720*/  @!PT LDS RZ, [RZ] ;  /* 0x00000000fffff984 */ /* 0x000fe20000000800 */
[----:B------:R-:W-:Y:S01]  /*7730*/  @!PT LDS RZ, [RZ] ;  /* 0x00000000fffff984 */ /* 0x000fe20000000800 */
[----:B------:R2:W-:Y:S06]  /*7740*/  MEMBAR.ALL.CTA ;  /* 0x0000000000007992 */ /* 0x0005ec0000008000 */
[----:B--2---:R-:W2:Y:S02]  /*7750*/  FENCE.VIEW.ASYNC.S ;  /* 0x00000000000073c6 */ /* 0x004ea40000000000 */
[----:B--2---:R-:W-:Y:S06]  /*7760*/  BAR.SYNC.DEFER_BLOCKING 0x1, 0x80 ;  /* 0x0042000000007b1d */ /* 0x004fec0000010000 */
[----:B------:R-:W-:Y:S05]  /*7770*/  @P1 BRA `(.L_x_72) ;  /* 0x0000000000341947 */ /* 0x000fea0003800000 */
[----:B------:R-:W-:Y:S01]  /*7780*/  R2UR UR34, R19 ;  /* 0x00000000132272ca */ /* 0x000fe200000e0000 */
[----:B------:R-:W-:Y:S01]  /*7790*/  UIADD3 UR35, -UR40, URZ, URZ ;  /* 0x0000003f28237290 */ /* 0x000fe2000fffe13f */
[----:B------:R-:W-:Y:S01]  /*77a0*/  R2UR UR32, R24 ;  /* 0x00000000182072ca */ /* 0x000fe200000e0000 */
[----:B------:R-:W-:Y:S01]  /*77b0*/  UIADD3 UR6, UP0, UR50, 0x670, URZ ;  /* 0x0000067032067890 */ /* 0x000fe2000ff1e03f */
[----:B------:R-:W-:Y:S01]  /*77c0*/  ULDC UR4, c[0x0][0xa10] ;  /* 0x0002840000047ab9 */ /* 0x000fe20000000800 */
[----:B------:R-:W-:Y:S01]  /*77d0*/  UMOV UR33, URZ ;  /* 0x0000003f00217c82 */ /* 0x000fe20008000000 */
[----:B------:R-:W-:Y:S02]  /*77e0*/  UIMAD UR35, UR4, UR35, UR41 ;  /* 0x00000023042372a4 */ /* 0x000fe4000f8e0229 */
[----:B------:R-:W-:-:S05]  /*77f0*/  UIADD3.X UR7, URZ, UR51, URZ, UP0, !UPT ;  /* 0x000000333f077290 */ /* 0x000fca00087fe43f */
[----:B------:R-:W-:Y:S02]  /*7800*/  USHF.L.U32 UR34, UR34, 0x6, URZ ;  /* 0x0000000622227899 */ /* 0x000fe4000800063f */
[----:B------:R-:W-:-:S09]  /*7810*/  UIADD3 UR32, UR32, 0xbe00, URZ ;  /* 0x0000be0020207890 */ /* 0x000fd2000fffe03f */
[----:B------:R2:W-:Y:S01]  /*7820*/  UTMASTG.4D [UR32], [UR6] ;  /* 0x00000020060073b5 */ /* 0x0005e20008018000 */
[----:B------:R0:W-:Y:S01]  /*7830*/  UTMACMDFLUSH ;  /* 0x00000000000079b7 */ /* 0x0001e20000000000 */
[----:B--2---:R-:W-:-:S04]  /*7840*/  DEPBAR.LE SB0, 0x1 ;  /* 0x000080400000791a */ /* 0x004fc80000000000 */
.L_x_72:
[----:B------:R-:W-:Y:S05]  /*7850*/  BSYNC B0 ;  /* 0x0000000000007941 */ /* 0x000fea0003800000 */
.L_x_71:
[----:B------:R-:W-:Y:S06]  /*7860*/  BAR.SYNC.DEFER_BLOCKING 0x1, 0x80 ;  /* 0x0042000000007b1d */ /* 0x000fec0000010000 */
[----:B------:R-:W-:Y:S01]  /*7870*/  BSSY B0, `(.L_x_73) ;  /* 0x0000017000007945 */ /* 0x000fe20003800000 */
[----:B------:R2:W-:Y:S04]  /*7880*/  STSM.16.M88.4 [R25+0x1000], R28 ;  /* 0x0010001c19007844 */ /* 0x0005e80000000200 */
[----:B------:R2:W-:Y:S01]  /*7890*/  STSM.16.M88.4 [R0], R36 ;  /* 0x0000002400007844 */ /* 0x0005e20000000200 */
[----:B------:R-:W-:Y:S01]  /*78a0*/  @!PT LDS RZ, [RZ] ;  /* 0x00000000fffff984 */ /* 0x000fe20000000800 */
[----:B------:R-:W-:Y:S01]  /*78b0*/  @!PT LDS RZ, [RZ] ;  /* 0x00000000fffff984 */ /* 0x000fe20000000800 */
[----:B------:R-:W-:Y:S01]  /*78c0*/  @!PT LDS RZ, [RZ] ;  /* 0x00000000fffff984 */ /* 0x000fe20000000800 */
[----:B------:R-:W-:Y:S01]  /*78d0*/  @!PT LDS RZ, [RZ] ;  /* 0x00000000fffff984 */ /* 0x000fe20000000800 */
[----:B------:R3:W-:Y:S06]  /*78e0*/  MEMBAR.ALL.CTA ;  /* 0x0000000000007992 */ /* 0x0007ec0000008000 */
[----:B---3--:R-:W3:Y:S02]  /*78f0*/  FENCE.VIEW.ASYNC.S ;  /* 0x00000000000073c6 */ /* 0x008ee40000000000 */
[----:B---3--:R-:W-:Y:S06]  /*7900*/  BAR.SYNC.DEFER_BLOCKING 0x1, 0x80 ;  /* 0x0042000000007b1d */ /* 0x008fec0000010000 */
[----:B------:R-:W-:Y:S05]  /*7910*/  @P1 BRA `(.L_x_74) ;  /* 0x0000000000301947 */ /* 0x000fea0003800000 */
[----:B------:R-:W-:Y:S01]  /*7920*/  R2UR UR34, R19 ;  /* 0x00000000132272ca */ /* 0x000fe200000e0000 */
[----:B------:R-:W-:Y:S01]  /*7930*/  UIADD3 UR35, -UR40, URZ, URZ ;  /* 0x0000003f28237290 */ /* 0x000fe2000fffe13f */
[----:B------:R-:W-:Y:S01]  /*7940*/  R2UR UR32, R24 ;  /* 0x00000000182072ca */ /* 0x000fe200000e0000 */
[----:B------:R-:W-:Y:S01]  /*7950*/  UIADD3 UR6, UP0, UR50, 0x670, URZ ;  /* 0x0000067032067890 */ /* 0x000fe2000ff1e03f */
[----:B------:R-:W-:Y:S01]  /*7960*/  ULDC UR4, c[0x0][0xa10] ;  /* 0x0002840000047ab9 */ /* 0x000fe20000000800 */
[----:B------:R-:W-:Y:S01]  /*7970*/  UMOV UR33, 0x20 ;  /* 0x0000002000217882 */ /* 0x000fe20000000000 */
[----:B------:R-:W-:Y:S02]  /*7980*/  UIMAD UR35, UR4, UR35, UR41 ;  /* 0x00000023042372a4 */ /* 0x000fe4000f8e0229 */
[----:B------:R-:W-:-:S05]  /*7990*/  UIADD3.X UR7, URZ, UR51, URZ, UP0, !UPT ;  /* 0x000000333f077290 */ /* 0x000fca00087fe43f */
[----:B------:R-:W-:Y:S02]  /*79a0*/  USHF.L.U32 UR34, UR34, 0x6, URZ ;  /* 0x0000000622227899 */ /* 0x000fe4000800063f */
[----:B------:R-:W-:-:S09]  /*79b0*/  UIADD3 UR32, UR32, 0xce00, URZ ;  /* 0x0000ce0020207890 */ /* 0x000fd2000fffe03f */
[----:B------:R3:W-:Y:S02]  /*79c0*/  UTMASTG.4D [UR32], [UR6] ;  /* 0x00000020060073b5 */ /* 0x0007e40008018000 */
[----:B---3--:R0:W-:Y:S02]  /*79d0*/  UTMACMDFLUSH ;  /* 0x00000000000079b7 */ /* 0x0081e40000000000 */
.L_x_74:
[----:B------:R-:W-:Y:S05]  /*79e0*/  BSYNC B0 ;  /* 0x0000000000007941 */ /* 0x000fea0003800000 */
.L_x_73:
[----:B------:R-:W-:Y:S01]  /*79f0*/  ULEA UR4, UR49, 0xfffffff8, 0x3 ;  /* 0xfffffff831047891 */ /* 0x000fe2000f8e183f */
[----:B------:R-:W-:-:S04]  /*7a00*/  DEPBAR.LE SB0, 0x0 ;  /* 0x000080000000791a */ /* 0x000fc80000000000 */
[----:B------:R-:W-:Y:S01]  /*7a10*/  ULOP3.LUT UR4, UR4, 0x8, URZ, 0xc0, !UPT ;  /* 0x0000000804047892 */ /* 0x000fe2000f8ec03f */
[----:B------:R-:W-:-:S03]  /*7a20*/  LOP3.LUT R88, R88, 0x1, RZ, 0x3c, !PT ;  /* 0x0000000158587812 */ /* 0x000fc600078e3cff */
[----:B------:R-:W-:-:S06]  /*7a30*/  ULOP3.LUT UR4, UR4, 0x18, URZ, 0x3c, !UPT ;  /* 0x0000001804047892 */ /* 0x000fcc000f8e3c3f */
[----:B--2---:R-:W-:Y:S01]  /*7a40*/  MOV R0, UR4 ;  /* 0x0000000400007c02 */ /* 0x004fe20008000f00 */
[----:B------:R-:W-:Y:S02]  /*7a50*/  ULDC UR4, c[0x0][0xc] ;  /* 0x0000030000047ab9 */ /* 0x000fe40000000800 */
[----:B------:R-:W-:Y:S01]  /*7a60*/  VIADD R17, R17, UR4 ;  /* 0x0000000411117c36 */ /* 0x000fe20008000000 */
[----:B------:R-:W-:Y:S01]  /*7a70*/  ULDC UR4, c[0x0][0xa00] ;  /* 0x0002800000047ab9 */ /* 0x000fe20000000800 */
[----:B------:R2:W-:Y:S03]  /*7a80*/  SYNCS.ARRIVE.TRANS64.A1T0 RZ, [R0+UR45+0x12490], RZ ;  /* 0x012490ff00ff79a7 */ /* 0x0005e6000810002d */
[----:B------:R-:W-:-:S13]  /*7a90*/  ISETP.GE.AND P0, PT, R17, UR4, PT ;  /* 0x0000000411007c0c */ /* 0x000fda000bf06270 */
[----:B--2---:R-:W-:Y:S05]  /*7aa0*/  @!P0 BRA `(.L_x_75) ;  /* 0xffffff9000c48947 */ /* 0x004fea000383ffff */
[----:B------:R-:W-:Y:S05]  /*7ab0*/  EXIT ;  /* 0x000000000000794d */ /* 0x000fea0003800000 */
.L_x_6:
[----:B------:R-:W-:-:S08]  /*7ac0*/  NOP ;  /* 0x0000000000007918 */ /* 0x000fd00000000000 */
[----:B------:R-:W2:-:S00]  /*7ad0*/  USETMAXREG.DEALLOC.CTAPOOL 0x18 ;  /* 0x00000018000079c8 */ /* 0x000e8000080e0500 */
[----:B------:R-:W-:-:S13]  /*7ae0*/  PLOP3.LUT P3, PT, PT, PT, UP0, 0x80, 0x0 ;  /* 0x000000000000781c */ /* 0x000fda0003f6f008 */
[----:B--2---:R-:W-:Y:S05]  /*7af0*/  @!P3 BRA `(.L_x_76) ;  /* 0x00000008003cb947 */ /* 0x004fea0003800000 */
[----:B------:R-:W-:-:S13]  /*7b00*/  PLOP3.LUT P2, PT, PT, PT, UP1, 0x80, 0x0 ;  /* 0x000000000000781c */ /* 0x000fda0003f4f018 */
[----:B-1----:R-:W-:Y:S05]  /*7b10*/  @P2 EXIT ;  /* 0x000000000000294d */ /* 0x002fea0003800000 */
[----:B------:R-:W-:Y:S02]  /*7b20*/  ULDC UR4, c[0x0][0xa00] ;  /* 0x0002800000047ab9 */ /* 0x000fe40000000800 */
[----:B------:R-:W-:-:S13]  /*7b30*/  ISETP.GE.AND P2, PT, R17, UR4, PT ;  /* 0x0000000411007c0c */ /* 0x000fda000bf46270 */
[----:B------:R-:W-:Y:S05]  /*7b40*/  @P2 EXIT ;  /* 0x000000000000294d */ /* 0x000fea0003800000 */
[----:B------:R-:W-:Y:S01]  /*7b50*/  LOP3.LUT P2, RZ, R2, 0x1f, RZ, 0xc0, !PT ;  /* 0x0000001f02ff7812 */ /* 0x000fe2000784c0ff */
[----:B------:R-:W-:Y:S01]  /*7b60*/  BSSY B0, `(.L_x_77) ;  /* 0x0000087000007945 */ /* 0x000fe20003800000 */
[----:B------:R-:W-:Y:S01]  /*7b70*/  IMAD.MOV.U32 R4, RZ, RZ, 0x1 ;  /* 0x00000001ff047424 */ /* 0x000fe200078e00ff */
[----:B------:R-:W-:Y:S01]  /*7b80*/  MOV R5, 0x1 ;  /* 0x0000000100057802 */ /* 0x000fe20000000f00 */
[----:B------:R-:W-:Y:S01]  /*7b90*/  IMAD.MOV.U32 R0, RZ, RZ, RZ ;  /* 0x000000ffff007224 */ /* 0x000fe200078e00ff */
[----:B------:R-:W-:Y:S01]  /*7ba0*/  PLOP3.LUT P0, PT, P2, P0, PT, 0x2a, 0x0 ;  /* 0x000000000000781c */ /* 0x000fe20001700572 */
[----:B------:R-:W-:Y:S01]  /*7bb0*/  ULOP3.LUT UR6, UR47, 0x2, URZ, 0xfc, !UPT ;  /* 0x000000022f067892 */ /* 0x000fe2000f8efc3f */
[----:B------:R-:W-:Y:S01]  /*7bc0*/  ULDC UR7, c[0x0][0xc] ;  /* 0x0000030000077ab9 */ /* 0x000fe20000000800 */
[----:B------:R-:W-:Y:S01]  /*7bd0*/  ULDC.64 UR14, c[0x0][0x198] ;  /* 0x00006600000e7ab9 */ /* 0x000fe20000000a00 */
[----:B------:R-:W-:-:S09]  /*7be0*/  ULDC UR18, c[0x0][0xa00] ;  /* 0x0002800000127ab9 */ /* 0x000fd20000000800 */
.L_x_92:
[----:B------:R-:W1:Y:S01]  /*7bf0*/  LDC R6, c[0x0][0xa04] ;  /* 0x00028100ff067b82 */ /* 0x000e620000000800 */
[----:B------:R-:W-:Y:S01]  /*7c00*/  IMAD.MOV.U32 R7, RZ, RZ, R17 ;  /* 0x000000ffff077224 */ /* 0x000fe200078e0011 */
[----:B------:R-:W-:-:S06]  /*7c10*/  UMOV UR4, 0xffffffff ;  /* 0xffffffff00047882 */ /* 0x000fcc0000000000 */
[----:B------:R-:W2:Y:S08]  /*7c20*/  LDC R10, c[0x0][0xa10] ;  /* 0x00028400ff0a7b82 */ /* 0x000eb00000000800 */
[----:B------:R-:W3:Y:S01]  /*7c30*/  LDC R13, c[0x0][0xa1c] ;  /* 0x00028700ff0d7b82 */ /* 0x000ee20000000800 */
[----:B-1----:R-:W-:Y:S02]  /*7c40*/  ISETP.NE.AND P2, PT, R6, 0x1, PT ;  /* 0x000000010600780c */ /* 0x002fe40003f45270 */
[----:B--2---:R-:W-:-:S11]  /*7c50*/  ISETP.NE.AND P3, PT, R10, 0x1, PT ;  /* 0x000000010a00780c */ /* 0x004fd60003f65270 */
[----:B------:R-:W1:Y:S01]  /*7c60*/  @P2 LDC.64 R8, c[0x0][0xa08] ;  /* 0x00028200ff082b82 */ /* 0x000e620000000a00 */
[----:B---3--:R-:W-:-:S07]  /*7c70*/  ISETP.NE.AND P4, PT, R13, 0x1, PT ;  /* 0x000000010d00780c */ /* 0x008fce0003f85270 */
[----:B------:R-:W2:Y:S08]  /*7c80*/  @P3 LDC R12, c[0x0][0xa14] ;  /* 0x00028500ff0c3b82 */ /* 0x000eb00000000800 */
[----:B------:R-:W3:Y:S08]  /*7c90*/  @P3 LDC R11, c[0x0][0xa18] ;  /* 0x00028600ff0b3b82 */ /* 0x000ef00000000800 */
[----:B------:R-:W4:Y:S01]  /*7ca0*/  @P4 LDC.64 R2, c[0x0][0xa20] ;  /* 0x00028800ff024b82 */ /* 0x000f220000000a00 */
[----:B-1----:R-:W-:-:S05]  /*7cb0*/  @P2 IMAD.HI.U32 R8, R17, R8, RZ ;  /* 0x0000000811082227 */ /* 0x002fca00078e00ff */
[----:B------:R-:W-:-:S05]  /*7cc0*/  @P2 SHF.R.U32.HI R7, RZ, R9, R8 ;  /* 0x00000009ff072219 */ /* 0x000fca0000011608 */
[----:B--2---:R-:W-:-:S04]  /*7cd0*/  @P3 IMAD.HI.U32 R8, R7, R12, RZ ;  /* 0x0000000c07083227 */ /* 0x004fc800078e00ff */
[----:B------:R-:W-:Y:S01]  /*7ce0*/  IMAD.MOV.U32 R9, RZ, RZ, R7 ;  /* 0x000000ffff097224 */ /* 0x000fe200078e0007 */
[----:B---3--:R-:W-:-:S05]  /*7cf0*/  @P3 SHF.R.U32.HI R9, RZ, R11, R8 ;  /* 0x0000000bff093219 */ /* 0x008fca0000011608 */
[----:B----4-:R-:W-:-:S04]  /*7d00*/  @P4 IMAD.HI.U32 R8, R9, R2, RZ ;  /* 0x0000000209084227 */ /* 0x010fc800078e00ff */
[--C-:B------:R-:W-:Y:S01]  /*7d10*/  IMAD.MOV.U32 R2, RZ, RZ, R9.reuse ;  /* 0x000000ffff027224 */ /* 0x100fe200078e0009 */
[----:B------:R-:W-:Y:S01]  /*7d20*/  @P4 SHF.R.U32.HI R2, RZ, R3, R8 ;  /* 0x00000003ff024219 */ /* 0x000fe20000011608 */
[----:B------:R-:W-:-:S03]  /*7d30*/  IMAD.MOV R3, RZ, RZ, -R9 ;  /* 0x000000ffff037224 */ /* 0x000fc600078e0a09 */
[----:B------:R-:W-:Y:S01]  /*7d40*/  IADD3 R2, -R2, RZ, RZ ;  /* 0x000000ff02027210 */ /* 0x000fe20007ffe1ff */
[----:B------:R-:W-:-:S04]  /*7d50*/  IMAD R10, R10, R3, R7 ;  /* 0x000000030a0a7224 */ /* 0x000fc800078e0207 */
[----:B------:R-:W-:Y:S01]  /*7d60*/  IMAD R2, R13, R2, R9 ;  /* 0x000000020d027224 */ /* 0x000fe200078e0209 */
[----:B------:R-:W-:Y:S06]  /*7d70*/  BRA.DIV UR4, `(.L_x_78) ;  /* 0x0000001a04307947 */ /* 0x000fec000b800000 */
[----:B------:R-:W-:-:S13]  /*7d80*/  ELECT P6, URZ, PT ;  /* 0x00000000003f782f */ /* 0x000fda00038c0000 */
.L_x_131:
[----:B------:R-:W-:Y:S01]  /*7d90*/  IMAD.MOV R3, RZ, RZ, -R7 ;  /* 0x000000ffff037224 */ /* 0x000fe200078e0a07 */
[----:B------:R-:W-:Y:S03]  /*7da0*/  BSSY B1, `(.L_x_79) ;  /* 0x000002a000017945 */ /* 0x000fe60003800000 */
[----:B------:R-:W-:Y:S01]  /*7db0*/  IMAD R3, R6, R3, R17 ;  /* 0x0000000306037224 */ /* 0x000fe200078e0211 */
[----:B------:R-:W-:-:S03]  /*7dc0*/  MOV R6, RZ ;  /* 0x000000ff00067202 */ /* 0x000fc60000000f00 */
[----:B------:R-:W-:Y:S01]  /*7dd0*/  IMAD.SHL.U32 R3, R3, 0x80, RZ ;  /* 0x0000008003037824 */ /* 0x000fe200078e00ff */
[----:B------:R-:W-:Y:S06]  /*7de0*/  @!P6 BRA `(.L_x_80) ;  /* 0x000000000094e947 */ /* 0x000fec0003800000 */
[----:B------:R-:W1:Y:S01]  /*7df0*/  S2R R7, SR_CgaCtaId ;  /* 0x0000000000077919 */ /* 0x000e620000008800 */
[----:B------:R-:W-:-:S04]  /*7e00*/  MOV R6, 0x400 ;  /* 0x0000040000067802 */ /* 0x000fc80000000f00 */
[----:B-1----:R-:W-:Y:S02]  /*7e10*/  LEA R9, R7, R6, 0x18 ;  /* 0x0000000607097211 */ /* 0x002fe400078ec0ff */
[----:B------:R-:W-:-:S03]  /*7e20*/  SHF.L.U32 R6, R5, 0x1f, RZ ;  /* 0x0000001f05067819 */ /* 0x000fc600000006ff */
[----:B------:R-:W-:-:S04]  /*7e30*/  IMAD R7, R0, 0x8, R9 ;  /* 0x0000000800077824 */ /* 0x000fc800078e0209 */
[----:B------:R-:W1:Y:S02]  /*7e40*/  SYNCS.PHASECHK.TRANS64.TRYWAIT P2, [R7+URZ+0x12460], R6 ;  /* 0x01246006070075a7 */ /* 0x000e64000804017f */
[----:B-1----:R-:W-:Y:S05]  /*7e50*/  @!P2 BRA `(.L_x_81) ;  /* 0x000000180018a947 */ /* 0x002fea0003800000 */
.L_x_132:
[----:B------:R-:W-:Y:S01]  /*7e60*/  UPRMT UR4, UR6, 0x9910, URZ ;  /* 0x0000991006047896 */ /* 0x000fe2000800003f */
[----:B-1----:R-:W-:-:S03]  /*7e70*/  @P1 IMAD.MOV.U32 R6, RZ, RZ, 0x2000 ;  /* 0x00002000ff061424 */ /* 0x002fc600078e00ff */
[----:B------:R-:W-:Y:S01]  /*7e80*/  UISETP.NE.AND UP0, UPT, UR4, 0x2, UPT ;  /* 0x000000020400788c */ /* 0x000fe2000bf05270 */
[----:B------:R1:W-:Y:S05]  /*7e90*/  @P1 SYNCS.ARRIVE.TRANS64 RZ, [R7+URZ+0x12450], R6 ;  /* 0x0124500607ff19a7 */ /* 0x0003ea000800003f */
[----:B------:R-:W-:-:S13]  /*7ea0*/  PLOP3.LUT P2, PT, PT, PT, UP0, 0x80, 0x0 ;  /* 0x000000000000781c */ /* 0x000fda0003f4f008 */
[----:B-1----:R-:W-:Y:S05]  /*7eb0*/  @P2 BRA `(.L_x_82) ;  /* 0x0000000000042947 */ /* 0x002fea0003800000 */
[----:B------:R-:W-:Y:S01]  /*7ec0*/  BPT.TRAP 0x1 ;  /* 0x000000040000795c */ /* 0x000fe20000300000 */
.L_x_82:
[----:B------:R-:W-:Y:S05]  /*7ed0*/  @P0 BRA `(.L_x_83) ;  /* 0x0000000000040947 */ /* 0x000fea0003800000 */
[----:B------:R-:W-:Y:S01]  /*7ee0*/  BPT.TRAP 0x1 ;  /* 0x000000040000795c */ /* 0x000fe20000300000 */
.L_x_83:
[----:B------:R-:W-:Y:S01]  /*7ef0*/  R2UR UR4, R9 ;  /* 0x00000000090472ca */ /* 0x000fe200000e0000 */
[----:B------:R-:W-:Y:S01]  /*7f00*/  UIADD3 UR16, UP0, UR14, 0xf0, URZ ;  /* 0x000000f00e107890 */ /* 0x000fe2000ff1e03f */
[----:B------:R-:W-:Y:S01]  /*7f10*/  R2UR UR9, R7 ;  /* 0x00000000070972ca */ /* 0x000fe200000e0000 */
[----:B------:R-:W-:Y:S01]  /*7f20*/  UMOV UR5, 0x10000000 ;  /* 0x1000000000057882 */ /* 0x000fe20000000000 */
[----:B------:R-:W-:Y:S01]  /*7f30*/  R2UR UR8, R0 ;  /* 0x00000000000872ca */ /* 0x000fe200000e0000 */
[----:B------:R-:W-:Y:S01]  /*7f40*/  UIADD3.X UR17, URZ, UR15, URZ, UP0, !UPT ;  /* 0x0000000f3f117290 */ /* 0x000fe200087fe43f */
[----:B------:R-:W-:Y:S01]  /*7f50*/  R2UR UR11, R3 ;  /* 0x00000000030b72ca */ /* 0x000fe200000e0000 */
[----:B------:R-:W-:Y:S01]  /*7f60*/  UMOV UR10, URZ ;  /* 0x0000003f000a7c82 */ /* 0x000fe20008000000 */
[----:B------:R-:W-:Y:S01]  /*7f70*/  R2UR UR12, R10 ;  /* 0x000000000a0c72ca */ /* 0x000fe200000e0000 */
[----:B------:R-:W-:Y:S01]  /*7f80*/  VIADD R0, R0, 0x1 ;  /* 0x0000000100007836 */ /* 0x000fe20000000000 */
[----:B------:R-:W-:-:S04]  /*7f90*/  R2UR UR13, R2 ;  /* 0x00000000020d72ca */ /* 0x000fc800000e0000 */
[C---:B------:R-:W-:Y:S01]  /*7fa0*/  ISETP.NE.AND P2, PT, R0.reuse, 0x2, PT ;  /* 0x000000020000780c */ /* 0x040fe20003f45270 */
[----:B------:R-:W-:Y:S02]  /*7fb0*/  UIADD3 UR9, UR9, 0x12450, URZ ;  /* 0x0001245009097890 */ /* 0x000fe4000fffe03f */
[----:B------:R-:W-:Y:S01]  /*7fc0*/  ULEA UR8, UR8, UR4, 0xd ;  /* 0x0000000408087291 */ /* 0x000fe2000f8e683f */
[----:B------:R-:W-:Y:S02]  /*7fd0*/  SEL R6, RZ, 0x1, P2 ;  /* 0x00000001ff067807 */ /* 0x000fe40001000000 */
[----:B------:R-:W-:Y:S01]  /*7fe0*/  UMOV UR4, 0x0 ;  /* 0x0000000000047882 */ /* 0x000fe20000000000 */
[----:B------:R-:W-:Y:S02]  /*7ff0*/  SEL R0, R0, RZ, P2 ;  /* 0x000000ff00007207 */ /* 0x000fe40001000000 */
[----:B------:R-:W-:Y:S02]  /*8000*/  LOP3.LUT R5, R5, R6, RZ, 0x3c, !PT ;  /* 0x0000000605057212 */ /* 0x000fe400078e3cff */
[----:B------:R-:W-:Y:S01]  /*8010*/  MOV R6, 0x40 ;  /* 0x0000004000067802 */ /* 0x000fe20000000f00 */
[----:B------:R1:W-:Y:S02]  /*8020*/  UTMALDG.4D [UR8], [UR16], desc[UR4] ;  /* 0x00000408100075b4 */ /* 0x0003e40008019000 */
[----:B-1----:R-:W-:-:S04]  /*8030*/  NOP ;  /* 0x0000000000007918 */ /* 0x002fc80000000000 */
.L_x_80:
[----:B------:R-:W-:Y:S05]  /*8040*/  BSYNC B1 ;  /* 0x0000000000017941 */ /* 0x000fea0003800000 */
.L_x_79:
[----:B------:R-:W-:Y:S01]  /*8050*/  LOP3.LUT P2, RZ, R4, 0xff, RZ, 0xc0, !PT ;  /* 0x000000ff04ff7812 */ /* 0x000fe2000784c0ff */
[----:B------:R-:W-:-:S12]  /*8060*/  BSSY B1, `(.L_x_84) ;  /* 0x0000009000017945 */ /* 0x000fd80003800000 */
[----:B------:R-:W-:Y:S05]  /*8070*/  @!P2 BRA `(.L_x_85) ;  /* 0x00000000001ca947 */ /* 0x000fea0003800000 */
[----:B------:R-:W1:Y:S01]  /*8080*/  S2R R7, SR_CgaCtaId ;  /* 0x0000000000077919 */ /* 0x000e620000008800 */
[----:B------:R-:W-:-:S04]  /*8090*/  MOV R4, 0x400 ;  /* 0x0000040000047802 */ /* 0x000fc80000000f00 */
[----:B-1----:R-:W-:Y:S02]  /*80a0*/  LEA R7, R7, R4, 0x18 ;  /* 0x0000000407077211 */ /* 0x002fe400078ec0ff */
[----:B------:R-:W-:Y:S02]  /*80b0*/  SHF.L.U32 R4, RZ, 0x1f, RZ ;  /* 0x0000001fff047819 */ /* 0x000fe400000006ff */
[----:B------:R1:W-:Y:S02]  /*80c0*/  SYNCS.ARRIVE.TRANS64.A1T0 RZ, [R7+URZ+0x124b0], RZ ;  /* 0x0124b0ff07ff79a7 */ /* 0x0003e4000810003f */
[----:B------:R-:W2:Y:S02]  /*80d0*/  SYNCS.PHASECHK.TRANS64.TRYWAIT P2, [R7+URZ+0x124b0], R4 ;  /* 0x0124b004070075a7 */ /* 0x000ea4000804017f */
[----:B-12---:R-:W-:Y:S05]  /*80e0*/  @!P2 BRA `(.L_x_86) ;  /* 0x000000140088a947 */ /* 0x006fea0003800000 */
.L_x_85:
[----:B------:R-:W-:Y:S05]  /*80f0*/  BSYNC B1 ;  /* 0x0000000000017941 */ /* 0x000fea0003800000 */
.L_x_84:
[----:B------:R-:W-:Y:S04]  /*8100*/  BSSY B1, `(.L_x_87) ;  /* 0x0000028000017945 */ /* 0x000fe80003800000 */
[----:B------:R-:W-:Y:S05]  /*8110*/  @!P6 BRA `(.L_x_88) ;  /* 0x000000000098e947 */ /* 0x000fea0003800000 */
[----:B-1----:R-:W1:Y:S01]  /*8120*/  S2R R7, SR_CgaCtaId ;  /* 0x0000000000077919 */ /* 0x002e620000008800 */
[----:B------:R-:W-:Y:S02]  /*8130*/  MOV R4, 0x400 ;  /* 0x0000040000047802 */ /* 0x000fe40000000f00 */
[----:B------:R-:W-:Y:S02]  /*8140*/  SHF.L.U32 R9, R5, 0x1f, RZ ;  /* 0x0000001f05097819 */ /* 0x000fe400000006ff */
[----:B-1----:R-:W-:-:S05]  /*8150*/  LEA R7, R7, R4, 0x18 ;  /* 0x0000000407077211 */ /* 0x002fca00078ec0ff */
[----:B------:R-:W-:-:S04]  /*8160*/  IMAD R4, R0, 0x8, R7 ;  /* 0x0000000800047824 */ /* 0x000fc800078e0207 */
[----:B------:R-:W1:Y:S02]  /*8170*/  SYNCS.PHASECHK.TRANS64.TRYWAIT P2, [R4+URZ+0x12460], R9 ;  /* 0x01246009040075a7 */ /* 0x000e64000804017f */
[----:B-1----:R-:W-:Y:S05]  /*8180*/  @!P2 BRA `(.L_x_89) ;  /* 0x000000140074a947 */ /* 0x002fea0003800000 */
.L_x_133:
[----:B------:R-:W-:Y:S01]  /*8190*/  UPRMT UR4, UR6, 0x9910, URZ ;  /* 0x0000991006047896 */ /* 0x000fe2000800003f */
[----:B-1----:R-:W-:-:S03]  /*81a0*/  @P1 IMAD.MOV.U32 R9, RZ, RZ, 0x2000 ;  /* 0x00002000ff091424 */ /* 0x002fc600078e00ff */
[----:B------:R-:W-:Y:S01]  /*81b0*/  UISETP.NE.AND UP0, UPT, UR4, 0x2, UPT ;  /* 0x000000020400788c */ /* 0x000fe2000bf05270 */
[----:B------:R1:W-:Y:S05]  /*81c0*/  @P1 SYNCS.ARRIVE.TRANS64 RZ, [R4+URZ+0x12450], R9 ;  /* 0x0124500904ff19a7 */ /* 0x0003ea000800003f */
[----:B------:R-:W-:-:S13]  /*81d0*/  PLOP3.LUT P2, PT, PT, PT, UP0, 0x80, 0x0 ;  /* 0x000000000000781c */ /* 0x000fda0003f4f008 */
[----:B-1----:R-:W-:Y:S05]  /*81e0*/  @P2 BRA `(.L_x_90) ;  /* 0x0000000000042947 */ /* 0x002fea0003800000 */
[----:B------:R-:W-:Y:S01]  /*81f0*/  BPT.TRAP 0x1 ;  /* 0x000000040000795c */ /* 0x000fe20000300000 */
.L_x_90:
[----:B------:R-:W-:Y:S05]  /*8200*/  @P0 BRA `(.L_x_91) ;  /* 0x0000000000040947 */ /* 0x000fea0003800000 */
[----:B------:R-:W-:Y:S01]  /*8210*/  BPT.TRAP 0x1 ;  /* 0x000000040000795c */ /* 0x000fe20000300000 */
.L_x_91:
[----:B------:R-:W-:Y:S01]  /*8220*/  R2UR UR4, R7 ;  /* 0x00000000070472ca */ /* 0x000fe200000e0000 */
[----:B------:R-:W-:Y:S01]  /*8230*/  UIADD3 UR16, UP0, UR14, 0xf0, URZ ;  /* 0x000000f00e107890 */ /* 0x000fe2000ff1e03f */
[----:B------:R-:W-:Y:S01]  /*8240*/  R2UR UR11, R3 ;  /* 0x00000000030b72ca */ /* 0x000fe200000e0000 */
[----:B------:R-:W-:Y:S01]  /*8250*/  UMOV UR10, URZ ;  /* 0x0000003f000a7c82 */ /* 0x000fe20008000000 */
[----:B------:R-:W-:Y:S01]  /*8260*/  R2UR UR5, R6 ;  /* 0x00000000060572ca */ /* 0x000fe200000e0000 */
[----:B------:R-:W-:Y:S01]  /*8270*/  UIADD3.X UR17, URZ, UR15, URZ, UP0, !UPT ;  /* 0x0000000f3f117290 */ /* 0x000fe200087fe43f */
[----:B------:R-:W-:Y:S02]  /*8280*/  R2UR UR9, R4 ;  /* 0x00000000040972ca */ /* 0x000fe400000e0000 */
[C---:B------:R-:W-:Y:S01]  /*8290*/  R2UR UR8, R0.reuse ;  /* 0x00000000000872ca */ /* 0x040fe200000e0000 */
[----:B------:R-:W-:Y:S01]  /*82a0*/  VIADD R0, R0, 0x1 ;  /* 0x0000000100007836 */ /* 0x000fe20000000000 */
[----:B------:R-:W-:-:S02]  /*82b0*/  R2UR UR12, R10 ;  /* 0x000000000a0c72ca */ /* 0x000fc400000e0000 */
[----:B------:R-:W-:Y:S02]  /*82c0*/  R2UR UR13, R2 ;  /* 0x00000000020d72ca */ /* 0x000fe400000e0000 */
[----:B------:R-:W-:-:S03]  /*82d0*/  ISETP.NE.AND P2, PT, R0, 0x2, PT ;  /* 0x000000020000780c */ /* 0x000fc60003f45270 */
[----:B------:R-:W-:Y:S01]  /*82e0*/  UIADD3 UR11, UR11, UR5, URZ ;  /* 0x000000050b0b7290 */ /* 0x000fe2000fffe03f */
[----:B------:R-:W-:Y:S01]  /*82f0*/  SEL R2, RZ, 0x1, P2 ;  /* 0x00000001ff027807 */ /* 0x000fe20001000000 */
[----:B------:R-:W-:Y:S01]  /*8300*/  UIADD3 UR9, UR9, 0x12450, URZ ;  /* 0x0001245009097890 */ /* 0x000fe2000fffe03f */
[----:B------:R-:W-:Y:S01]  /*8310*/  SEL R0, R0, RZ, P2 ;  /* 0x000000ff00007207 */ /* 0x000fe20001000000 */
[----:B------:R-:W-:Y:S01]  /*8320*/  ULEA UR8, UR8, UR4, 0xd ;  /* 0x0000000408087291 */ /* 0x000fe2000f8e683f */
[----:B------:R-:W-:Y:S01]  /*8330*/  LOP3.LUT R5, R5, R2, RZ, 0x3c, !PT ;  /* 0x0000000205057212 */ /* 0x000fe200078e3cff */
[----:B------:R-:W-:Y:S01]  /*8340*/  UMOV UR5, 0x10000000 ;  /* 0x1000000000057882 */ /* 0x000fe20000000000 */
[----:B------:R-:W-:-:S06]  /*8350*/  UMOV UR4, 0x0 ;  /* 0x0000000000047882 */ /* 0x000fcc0000000000 */
[----:B------:R2:W-:Y:S02]  /*8360*/  UTMALDG.4D [UR8], [UR16], desc[UR4] ;  /* 0x00000408100075b4 */ /* 0x0005e40008019000 */
[----:B--2---:R-:W-:Y:S01]  /*8370*/  NOP ;  /* 0x0000000000007918 */ /* 0x004fe20000000000 */
.L_x_88:
[----:B------:R-:W-:Y:S05]  /*8380*/  BSYNC B1 ;  /* 0x0000000000017941 */ /* 0x000fea0003800000 */
.L_x_87:
[----:B------:R-:W-:Y:S02]  /*8390*/  IADD3 R17, R17, UR7, RZ ;  /* 0x0000000711117c10 */ /* 0x000fe4000fffe0ff */
[----:B-1----:R-:W-:Y:S02]  /*83a0*/  PRMT R4, RZ, 0x7610, R4 ;  /* 0x00007610ff047816 */ /* 0x002fe40000000004 */
[----:B------:R-:W-:-:S13]  /*83b0*/  ISETP.GE.AND P2, PT, R17, UR18, PT ;  /* 0x0000001211007c0c */ /* 0x000fda000bf46270 */
[----:B------:R-:W-:Y:S05]  /*83c0*/  @!P2 BRA `(.L_x_92) ;  /* 0xfffffff80008a947 */ /* 0x000fea000383ffff */
[----:B------:R-:W-:Y:S05]  /*83d0*/  BSYNC B0 ;  /* 0x0000000000007941 */ /* 0x000fea0003800000 */
.L_x_77:
[----:B------:R-:W-:Y:S05]  /*83e0*/  EXIT ;  /* 0x000000000000794d */ /* 0x000fea0003800000 */
.L_x_76:
[----:B-1----:R-:W-:Y:S02]  /*83f0*/  ULDC UR4, c[0x0][0xa00] ;  /* 0x0002800000047ab9 */ /* 0x002fe40000000800 */
[----:B------:R-:W-:-:S13]  /*8400*/  ISETP.GE.AND P0, PT, R17, UR4, PT ;  /* 0x0000000411007c0c */ /* 0x000fda000bf06270 */
[----:B------:R-:W-:Y:S05]  /*8410*/  @P0 EXIT ;  /* 0x000000000000094d */ /* 0x000fea0003800000 */
[----:B------:R-:W-:Y:S01]  /*8420*/  LOP3.LUT P0, RZ, R2, 0x1f, RZ, 0xc0, !PT ;  /* 0x0000001f02ff7812 */ /* 0x000fe2000780c0ff */
[----:B------:R-:W-:Y:S01]  /*8430*/  BSSY B0, `(.L_x_93) ;  /* 0x00000e9000007945 */ /* 0x000fe20003800000 */
[----:B------:R-:W-:Y:S01]  /*8440*/  IMAD.MOV.U32 R5, RZ, RZ, 0x1 ;  /* 0x00000001ff057424 */ /* 0x000fe200078e00ff */
[----:B------:R-:W-:Y:S01]  /*8450*/  ULOP3.LUT UR14, UR48, 0x2, URZ, 0xfc, !UPT ;  /* 0x00000002300e7892 */ /* 0x000fe2000f8efc3f */
[----:B------:R-:W-:Y:S01]  /*8460*/  PLOP3.LUT P0, PT, P0, P2, PT, 0x2a, 0x0 ;  /* 0x000000000000781c */ /* 0x000fe20000704572 */
[----:B------:R-:W-:Y:S01]  /*8470*/  IMAD.MOV.U32 R0, RZ, RZ, RZ ;  /* 0x000000ffff007224 */ /* 0x000fe200078e00ff */
[----:B------:R-:W-:Y:S01]  /*8480*/  ULDC.64 UR6, c[0x0][0x198] ;  /* 0x0000660000067ab9 */ /* 0x000fe20000000a00 */
[----:B------:R-:W-:Y:S01]  /*8490*/  IMAD.MOV.U32 R4, RZ, RZ, 0x1 ;  /* 0x00000001ff047424 */ /* 0x000fe200078e00ff */
[----:B------:R-:W-:-:S09]  /*84a0*/  ULDC UR15, c[0x0][0xc] ;  /* 0x00000300000f7ab9 */ /* 0x000fd20000000800 */
.L_x_121:
[----:B------:R-:W1:Y:S01]  /*84b0*/  LDC R8, c[0x0][0xa04] ;  /* 0x00028100ff087b82 */ /* 0x000e620000000800 */
[----:B------:R-:W-:Y:S02]  /*84c0*/  ULDC UR4, c[0x0][0x28c] ;  /* 0x0000a30000047ab9 */ /* 0x000fe40000000800 */
[----:B------:R-:W-:-:S04]  /*84d0*/  UIADD3 UR4, UR4, 0x3f, URZ ;  /* 0x0000003f04047890 */ /* 0x000fc8000fffe03f */
[----:B------:R-:W-:Y:S01]  /*84e0*/  USHF.R.S32.HI UR5, URZ, 0x1f, UR4 ;  /* 0x0000001f3f057899 */ /* 0x000fe20008011404 */
[----:B------:R-:W2:Y:S03]  /*84f0*/  LDC R9, c[0x0][0xa10] ;  /* 0x00028400ff097b82 */ /* 0x000ea60000000800 */
[----:B------:R-:W-:-:S03]  /*8500*/  ULEA.HI UR5, UR5, UR4, URZ, 0x6 ;  /* 0x0000000405057291 */ /* 0x000fc6000f8f303f */
[----:B------:R-:W-:Y:S01]  /*8510*/  UMOV UR4, 0xffffffff ;  /* 0xffffffff00047882 */ /* 0x000fe20000000000 */
[----:B------:R-:W-:Y:S01]  /*8520*/  USHF.R.S32.HI UR5, URZ, 0x6, UR5 ;  /* 0x000000063f057899 */ /* 0x000fe20008011405 */
        /* <DEDUP_REMOVED lines=8> */
[----:B-1----:R-:W-:Y:S01]  /*85b0*/  @P3 IMAD.HI.U32 R10, R17, R6, RZ ;  /* 0x00000006110a3227 */ /* 0x002fe200078e00ff */
[----:B------:R-:W-:-:S04]  /*85c0*/  MOV R6, R17 ;  /* 0x0000001100067202 */ /* 0x000fc80000000f00 */
[----:B------:R-:W-:-:S05]  /*85d0*/  @P3 SHF.R.U32.HI R6, RZ, R7, R10 ;  /* 0x00000007ff063219 */ /* 0x000fca000001160a */
[----:B--2---:R-:W-:-:S04]  /*85e0*/  @P4 IMAD.HI.U32 R10, R6, R11, RZ ;  /* 0x0000000b060a4227 */ /* 0x004fc800078e00ff */
[----:B------:R-:W-:Y:S01]  /*85f0*/  IMAD.MOV.U32 R7, RZ, RZ, R6 ;  /* 0x000000ffff077224 */ /* 0x000fe200078e0006 */
[----:B---3--:R-:W-:-:S05]  /*8600*/  @P4 SHF.R.U32.HI R7, RZ, R13, R10 ;  /* 0x0000000dff074219 */ /* 0x008fca000001160a */
[----:B----4-:R-:W-:-:S04]  /*8610*/  @P5 IMAD.HI.U32 R10, R7, R2, RZ ;  /* 0x00000002070a5227 */ /* 0x010fc800078e00ff */
[----:B------:R-:W-:Y:S01]  /*8620*/  IMAD.MOV.U32 R2, RZ, RZ, R7 ;  /* 0x000000ffff027224 */ /* 0x000fe200078e0007 */
[----:B------:R-:W-:Y:S02]  /*8630*/  @P5 SHF.R.U32.HI R2, RZ, R3, R10 ;  /* 0x00000003ff025219 */ /* 0x000fe4000001160a */
[----:B------:R-:W-:-:S03]  /*8640*/  IADD3 R3, -R7, RZ, RZ ;  /* 0x000000ff07037210 */ /* 0x000fc60007ffe1ff */
[----:B------:R-:W-:Y:S02]  /*8650*/  IMAD.MOV R2, RZ, RZ, -R2 ;  /* 0x000000ffff027224 */ /* 0x000fe400078e0a02 */
[--C-:B------:R-:W-:Y:S02]  /*8660*/  IMAD R3, R9, R3, R6.reuse ;  /* 0x0000000309037224 */ /* 0x100fe400078e0206 */
[----:B------:R-:W-:Y:S02]  /*8670*/  IMAD.MOV R6, RZ, RZ, -R6 ;  /* 0x000000ffff067224 */ /* 0x000fe400078e0a06 */
[----:B------:R-:W-:Y:S02]  /*8680*/  IMAD R2, R12, R2, R7 ;  /* 0x000000020c027224 */ /* 0x000fe400078e0207 */
[----:B------:R-:W-:-:S05]  /*8690*/  IMAD R8, R8, R6, R17 ;  /* 0x0000000608087224 */ /* 0x000fca00078e0211 */
[----:B------:R-:W-:-:S04]  /*86a0*/  LEA R8, R8, 0xbf, 0x7 ;  /* 0x000000bf08087811 */ /* 0x000fc800078e38ff */
[----:B------:R-:W-:-:S04]  /*86b0*/  SHF.R.S32.HI R7, RZ, 0x1f, R8 ;  /* 0x0000001fff077819 */ /* 0x000fc80000011408 */
[----:B------:R-:W-:-:S04]  /*86c0*/  LEA.HI R7, R7, R8, RZ, 0x6 ;  /* 0x0000000807077211 */ /* 0x000fc800078f30ff */
[----:B------:R-:W-:-:S04]  /*86d0*/  SHF.R.S32.HI R6, RZ, 0x6, R7 ;  /* 0x00000006ff067819 */ /* 0x000fc80000011407 */
[----:B------:R-:W-:Y:S01]  /*86e0*/  VIMNMX R6, R6, UR5, PT ;  /* 0x0000000506067c48 */ /* 0x000fe2000bfe0100 */
[----:B------:R-:W-:Y:S06]  /*86f0*/  BRA.DIV UR4, `(.L_x_94) ;  /* 0x00000012042c7947 */ /* 0x000fec000b800000 */
[----:B------:R-:W-:-:S13]  /*8700*/  ELECT P6, URZ, PT ;  /* 0x00000000003f782f */ /* 0x000fda00038c0000 */
.L_x_136:
[----:B------:R-:W-:Y:S01]  /*8710*/  ISETP.GT.AND P3, PT, R6, RZ, P6 ;  /* 0x000000ff0600720c */ /* 0x000fe20003764270 */
[----:B------:R-:W-:-:S12]  /*8720*/  BSSY B1, `(.L_x_95) ;  /* 0x0000026000017945 */ /* 0x000fd80003800000 */
[----:B------:R-:W-:Y:S05]  /*8730*/  @!P3 BRA `(.L_x_96) ;  /* 0x000000000090b947 */ /* 0x000fea0003800000 */
[----:B------:R-:W1:Y:S01]  /*8740*/  S2R R8, SR_CgaCtaId ;  /* 0x0000000000087919 */ /* 0x000e620000008800 */
[----:B------:R-:W-:-:S04]  /*8750*/  MOV R7, 0x400 ;  /* 0x0000040000077802 */ /* 0x000fc80000000f00 */
[----:B-1----:R-:W-:Y:S02]  /*8760*/  LEA R9, R8, R7, 0x18 ;  /* 0x0000000708097211 */ /* 0x002fe400078ec0ff */
[----:B------:R-:W-:-:S03]  /*8770*/  SHF.L.U32 R7, R4, 0x1f, RZ ;  /* 0x0000001f04077819 */ /* 0x000fc600000006ff */
[----:B------:R-:W-:-:S04]  /*8780*/  IMAD R8, R0, 0x8, R9 ;  /* 0x0000000800087824 */ /* 0x000fc800078e0209 */
[----:B------:R-:W1:Y:S02]  /*8790*/  SYNCS.PHASECHK.TRANS64.TRYWAIT P4, [R8+URZ+0x12428], R7 ;  /* 0x01242807080075a7 */ /* 0x000e64000808017f */
[----:B-1----:R-:W-:Y:S05]  /*87a0*/  @!P4 BRA `(.L_x_97) ;  /* 0x000000100020c947 */ /* 0x002fea0003800000 */
.L_x_137:
[----:B------:R-:W-:Y:S01]  /*87b0*/  UPRMT UR4, UR14, 0x9910, URZ ;  /* 0x000099100e047896 */ /* 0x000fe2000800003f */
[----:B-1----:R-:W-:-:S03]  /*87c0*/  @P2 IMAD.MOV.U32 R7, RZ, RZ, 0x2000 ;  /* 0x00002000ff072424 */ /* 0x002fc600078e00ff */
[----:B------:R-:W-:Y:S01]  /*87d0*/  UISETP.NE.AND UP0, UPT, UR4, 0x2, UPT ;  /* 0x000000020400788c */ /* 0x000fe2000bf05270 */
[----:B------:R1:W-:Y:S05]  /*87e0*/  @P2 SYNCS.ARRIVE.TRANS64 RZ, [R8+URZ+0x12400], R7 ;  /* 0x0124000708ff29a7 */ /* 0x0003ea000800003f */
[----:B------:R-:W-:-:S13]  /*87f0*/  PLOP3.LUT P4, PT, PT, PT, UP0, 0x80, 0x0 ;  /* 0x000000000000781c */ /* 0x000fda0003f8f008 */
[----:B-1----:R-:W-:Y:S05]  /*8800*/  @P4 BRA `(.L_x_98) ;  /* 0x0000000000044947 */ /* 0x002fea0003800000 */
[----:B------:R-:W-:Y:S01]  /*8810*/  BPT.TRAP 0x1 ;  /* 0x000000040000795c */ /* 0x000fe20000300000 */
.L_x_98:
[----:B------:R-:W-:Y:S05]  /*8820*/  @P0 BRA `(.L_x_99) ;  /* 0x0000000000040947 */ /* 0x000fea0003800000 */
[----:B------:R-:W-:Y:S01]  /*8830*/  BPT.TRAP 0x1 ;  /* 0x000000040000795c */ /* 0x000fe20000300000 */
.L_x_99:
[----:B------:R-:W-:Y:S01]  /*8840*/  LEA R9, R0, R9, 0xd ;  /* 0x0000000900097211 */ /* 0x000fe200078e68ff */
[----:B------:R-:W-:Y:S01]  /*8850*/  UIADD3 UR4, UP0, UR6, 0x1f0, URZ ;  /* 0x000001f006047890 */ /* 0x000fe2000ff1e03f */
[----:B------:R-:W-:Y:S01]  /*8860*/  R2UR UR9, R8 ;  /* 0x00000000080972ca */ /* 0x000fe200000e0000 */
[----:B------:R-:W-:Y:S01]  /*8870*/  UMOV UR16, 0x0 ;  /* 0x0000000000107882 */ /* 0x000fe20000000000 */
[----:B------:R-:W-:Y:S01]  /*8880*/  R2UR UR8, R9 ;  /* 0x00000000090872ca */ /* 0x000fe200000e0000 */
[----:B------:R-:W-:Y:S01]  /*8890*/  UIADD3.X UR5, URZ, UR7, URZ, UP0, !UPT ;  /* 0x000000073f057290 */ /* 0x000fe200087fe43f */
[----:B------:R-:W-:Y:S01]  /*88a0*/  R2UR UR12, R3 ;  /* 0x00000000030c72ca */ /* 0x000fe200000e0000 */
[----:B------:R-:W-:Y:S01]  /*88b0*/  UMOV UR17, 0x10000000 ;  /* 0x1000000000117882 */ /* 0x000fe20000000000 */
[----:B------:R-:W-:Y:S01]  /*88c0*/  R2UR UR13, R2 ;  /* 0x00000000020d72ca */ /* 0x000fe200000e0000 */
[----:B------:R-:W-:Y:S01]  /*88d0*/  UMOV UR10, URZ ;  /* 0x0000003f000a7c82 */ /* 0x000fe20008000000 */
[----:B------:R-:W-:Y:S01]  /*88e0*/  UMOV UR11, URZ ;  /* 0x0000003f000b7c82 */ /* 0x000fe20008000000 */
[----:B------:R-:W-:-:S04]  /*88f0*/  VIADD R0, R0, 0x1 ;  /* 0x0000000100007836 */ /* 0x000fc80000000000 */
[----:B------:R-:W-:Y:S01]  /*8900*/  UIADD3 UR9, UR9, 0x12400, URZ ;  /* 0x0001240009097890 */ /* 0x000fe2000fffe03f */
[----:B------:R-:W-:Y:S01]  /*8910*/  ISETP.NE.AND P4, PT, R0, 0x5, PT ;  /* 0x000000050000780c */ /* 0x000fe20003f85270 */
[----:B------:R-:W-:-:S03]  /*8920*/  UIADD3 UR8, UR8, 0x4000, URZ ;  /* 0x0000400008087890 */ /* 0x000fc6000fffe03f */
[----:B------:R-:W-:Y:S02]  /*8930*/  SEL R7, RZ, 0x1, P4 ;  /* 0x00000001ff077807 */ /* 0x000fe40002000000 */
[----:B------:R-:W-:Y:S02]  /*8940*/  SEL R0, R0, RZ, P4 ;  /* 0x000000ff00007207 */ /* 0x000fe40002000000 */
[----:B------:R-:W-:Y:S02]  /*8950*/  LOP3.LUT R4, R4, R7, RZ, 0x3c, !PT ;  /* 0x0000000704047212 */ /* 0x000fe400078e3cff */
[----:B------:R1:W-:Y:S02]  /*8960*/  UTMALDG.4D [UR8], [UR4], desc[UR16] ;  /* 0x00001008040075b4 */ /* 0x0003e40008019000 */
[----:B-1----:R-:W-:-:S03]  /*8970*/  NOP ;  /* 0x0000000000007918 */ /* 0x002fc60000000000 */
.L_x_96:
[----:B------:R-:W-:Y:S05]  /*8980*/  BSYNC B1 ;  /* 0x0000000000017941 */ /* 0x000fea0003800000 */
.L_x_95:
        /* <DEDUP_REMOVED lines=10> */
.L_x_101:
[----:B------:R-:W-:Y:S05]  /*8a30*/  BSYNC B1 ;  /* 0x0000000000017941 */ /* 0x000fea0003800000 */
.L_x_100:
[----:B------:R-:W-:Y:S01]  /*8a40*/  BSSY B1, `(.L_x_103) ;  /* 0x0000028000017945 */ /* 0x000fe20003800000 */
[----:B------:R-:W-:-:S03]  /*8a50*/  IMAD.MOV.U32 R9, RZ, RZ, RZ ;  /* 0x000000ffff097224 */ /* 0x000fc600078e00ff */
[----:B------:R-:W-:Y:S05]  /*8a60*/  @!P3 BRA `(.L_x_104) ;  /* 0x000000000094b947 */ /* 0x000fea0003800000 */
[----:B-1----:R-:W1:Y:S01]  /*8a70*/  S2R R8, SR_CgaCtaId ;  /* 0x0000000000087919 */ /* 0x002e620000008800 */
[----:B------:R-:W-:-:S04]  /*8a80*/  MOV R5, 0x400 ;  /* 0x0000040000057802 */ /* 0x000fc80000000f00 */
[----:B-1----:R-:W-:Y:S02]  /*8a90*/  LEA R5, R8, R5, 0x18 ;  /* 0x0000000508057211 */ /* 0x002fe400078ec0ff */
[----:B------:R-:W-:-:S03]  /*8aa0*/  SHF.L.U32 R8, R4, 0x1f, RZ ;  /* 0x0000001f04087819 */ /* 0x000fc600000006ff */
[----:B------:R-:W-:-:S04]  /*8ab0*/  IMAD R7, R0, 0x8, R5 ;  /* 0x0000000800077824 */ /* 0x000fc800078e0205 */
[----:B------:R-:W1:Y:S02]  /*8ac0*/  SYNCS.PHASECHK.TRANS64.TRYWAIT P3, [R7+URZ+0x12428], R8 ;  /* 0x01242808070075a7 */ /* 0x000e64000806017f */
[----:B-1----:R-:W-:Y:S05]  /*8ad0*/  @!P3 BRA `(.L_x_105) ;  /* 0x0000000c007cb947 */ /* 0x002fea0003800000 */
.L_x_138:
[----:B------:R-:W-:Y:S01]  /*8ae0*/  UPRMT UR4, UR14, 0x9910, URZ ;  /* 0x000099100e047896 */ /* 0x000fe2000800003f */
[----:B-1----:R-:W-:-:S03]  /*8af0*/  @P2 MOV R8, 0x2000 ;  /* 0x0000200000082802 */ /* 0x002fc60000000f00 */
[----:B------:R-:W-:Y:S01]  /*8b00*/  UISETP.NE.AND UP0, UPT, UR4, 0x2, UPT ;  /* 0x000000020400788c */ /* 0x000fe2000bf05270 */
[----:B------:R1:W-:Y:S05]  /*8b10*/  @P2 SYNCS.ARRIVE.TRANS64 RZ, [R7+URZ+0x12400], R8 ;  /* 0x0124000807ff29a7 */ /* 0x0003ea000800003f */
[----:B------:R-:W-:-:S13]  /*8b20*/  PLOP3.LUT P3, PT, PT, PT, UP0, 0x80, 0x0 ;  /* 0x000000000000781c */ /* 0x000fda0003f6f008 */
[----:B-1----:R-:W-:Y:S05]  /*8b30*/  @P3 BRA `(.L_x_106) ;  /* 0x0000000000043947 */ /* 0x002fea0003800000 */
[----:B------:R-:W-:Y:S01]  /*8b40*/  BPT.TRAP 0x1 ;  /* 0x000000040000795c */ /* 0x000fe20000300000 */
.L_x_106:
[----:B------:R-:W-:Y:S05]  /*8b50*/  @P0 BRA `(.L_x_107) ;  /* 0x0000000000040947 */ /* 0x000fea0003800000 */
[----:B------:R-:W-:Y:S01]  /*8b60*/  BPT.TRAP 0x1 ;  /* 0x000000040000795c */ /* 0x000fe20000300000 */
.L_x_107:
[----:B------:R-:W-:Y:S01]  /*8b70*/  IMAD R5, R0, 0x2000, R5 ;  /* 0x0000200000057824 */ /* 0x000fe200078e0205 */
[----:B------:R-:W-:Y:S01]  /*8b80*/  R2UR UR9, R7 ;  /* 0x00000000070972ca */ /* 0x000fe200000e0000 */
[----:B------:R-:W-:Y:S01]  /*8b90*/  UIADD3 UR4, UP0, UR6, 0x2f0, URZ ;  /* 0x000002f006047890 */ /* 0x000fe2000ff1e03f */
[----:B------:R-:W-:Y:S01]  /*8ba0*/  R2UR UR12, R3 ;  /* 0x00000000030c72ca */ /* 0x000fe200000e0000 */
[----:B------:R-:W-:Y:S01]  /*8bb0*/  UMOV UR16, 0x0 ;  /* 0x0000000000107882 */ /* 0x000fe20000000000 */
[----:B------:R-:W-:Y:S01]  /*8bc0*/  R2UR UR8, R5 ;  /* 0x00000000050872ca */ /* 0x000fe200000e0000 */
[----:B------:R-:W-:Y:S01]  /*8bd0*/  UIADD3.X UR5, URZ, UR7, URZ, UP0, !UPT ;  /* 0x000000073f057290 */ /* 0x000fe200087fe43f */
[----:B------:R-:W-:Y:S01]  /*8be0*/  R2UR UR13, R2 ;  /* 0x00000000020d72ca */ /* 0x000fe200000e0000 */
[----:B------:R-:W-:Y:S01]  /*8bf0*/  UMOV UR17, 0x10000000 ;  /* 0x1000000000117882 */ /* 0x000fe20000000000 */
[----:B------:R-:W-:Y:S01]  /*8c00*/  UMOV UR10, URZ ;  /* 0x0000003f000a7c82 */ /* 0x000fe20008000000 */
[----:B------:R-:W-:Y:S01]  /*8c10*/  UMOV UR11, URZ ;  /* 0x0000003f000b7c82 */ /* 0x000fe20008000000 */
[----:B------:R-:W-:-:S02]  /*8c20*/  VIADD R0, R0, 0x1 ;  /* 0x0000000100007836 */ /* 0x000fc40000000000 */
[----:B------:R-:W-:Y:S01]  /*8c30*/  IMAD.MOV.U32 R9, RZ, RZ, 0x1 ;  /* 0x00000001ff097424 */ /* 0x000fe200078e00ff */
[----:B------:R-:W-:Y:S02]  /*8c40*/  UIADD3 UR9, UR9, 0x12400, URZ ;  /* 0x0001240009097890 */ /* 0x000fe4000fffe03f */
[C---:B------:R-:W-:Y:S02]  /*8c50*/  ISETP.NE.AND P3, PT, R0.reuse, 0x5, PT ;  /* 0x000000050000780c */ /* 0x040fe40003f65270 */
[----:B------:R-:W-:Y:S02]  /*8c60*/  UIADD3 UR8, UR8, 0x4000, URZ ;  /* 0x0000400008087890 */ /* 0x000fe4000fffe03f */
[----:B------:R-:W-:Y:S02]  /*8c70*/  SEL R5, RZ, 0x1, P3 ;  /* 0x00000001ff057807 */ /* 0x000fe40001800000 */
[----:B------:R-:W-:Y:S02]  /*8c80*/  SEL R0, R0, RZ, P3 ;  /* 0x000000ff00007207 */ /* 0x000fe40001800000 */
[----:B------:R-:W-:-:S03]  /*8c90*/  LOP3.LUT R4, R4, R5, RZ, 0x3c, !PT ;  /* 0x0000000504047212 */ /* 0x000fc600078e3cff */
[----:B------:R2:W-:Y:S02]  /*8ca0*/  UTMALDG.4D [UR8], [UR4], desc[UR16] ;  /* 0x00001008040075b4 */ /* 0x0005e40008019000 */
[----:B--2---:R-:W-:Y:S02]  /*8cb0*/  NOP ;  /* 0x0000000000007918 */ /* 0x004fe40000000000 */
.L_x_104:
[----:B------:R-:W-:Y:S05]  /*8cc0*/  BSYNC B1 ;  /* 0x0000000000017941 */ /* 0x000fea0003800000 */
.L_x_103:
[----:B------:R-:W-:Y:S01]  /*8cd0*/  ISETP.GE.AND P3, PT, R6, 0x2, PT ;  /* 0x000000020600780c */ /* 0x000fe20003f66270 */
[----:B------:R-:W-:-:S12]  /*8ce0*/  BSSY B1, `(.L_x_108) ;  /* 0x0000058000017945 */ /* 0x000fd80003800000 */
[----:B------:R-:W-:Y:S05]  /*8cf0*/  @!P3 BRA `(.L_x_109) ;  /* 0x000000040058b947 */ /* 0x000fea0003800000 */
[----:B------:R-:W-:-:S07]  /*8d00*/  SHF.L.U32 R6, R6, 0x1, RZ ;  /* 0x0000000106067819 */ /* 0x000fce00000006ff */
.L_x_120:
[----:B------:R-:W-:Y:S04]  /*8d10*/  BSSY B2, `(.L_x_110) ;  /* 0x0000027000027945 */ /* 0x000fe80003800000 */
        /* <DEDUP_REMOVED lines=8> */
.L_x_139:
[----:B------:R-:W-:Y:S01]  /*8da0*/  UPRMT UR4, UR14, 0x9910, URZ ;  /* 0x000099100e047896 */ /* 0x000fe2000800003f */
[----:B-1----:R-:W-:-:S03]  /*8db0*/  @P2 IMAD.MOV.U32 R8, RZ, RZ, 0x2000 ;  /* 0x00002000ff082424 */ /* 0x002fc600078e00ff */
[----:B------:R-:W-:Y:S01]  /*8dc0*/  UISETP.NE.AND UP0, UPT, UR4, 0x2, UPT ;  /* 0x000000020400788c */ /* 0x000fe2000bf05270 */
[----:B------:R1:W-:Y:S05]  /*8dd0*/  @P2 SYNCS.ARRIVE.TRANS64 RZ, [R7+URZ+0x12400], R8 ;  /* 0x0124000807ff29a7 */ /* 0x0003ea000800003f */
[----:B------:R-:W-:-:S13]  /*8de0*/  PLOP3.LUT P3, PT, PT, PT, UP0, 0x80, 0x0 ;  /* 0x000000000000781c */ /* 0x000fda0003f6f008 */
[----:B-1----:R-:W-:Y:S05]  /*8df0*/  @P3 BRA `(.L_x_113) ;  /* 0x0000000000043947 */ /* 0x002fea0003800000 */
[----:B------:R-:W-:Y:S01]  /*8e00*/  BPT.TRAP 0x1 ;  /* 0x000000040000795c */ /* 0x000fe20000300000 */
.L_x_113:
[----:B------:R-:W-:Y:S05]  /*8e10*/  @P0 BRA `(.L_x_114) ;  /* 0x0000000000040947 */ /* 0x000fea0003800000 */
[----:B------:R-:W-:Y:S01]  /*8e20*/  BPT.TRAP 0x1 ;  /* 0x000000040000795c */ /* 0x000fe20000300000 */
.L_x_114:
        /* <DEDUP_REMOVED lines=11> */
[----:B------:R-:W-:-:S03]  /*8ee0*/  IADD3 R0, R0, 0x1, RZ ;  /* 0x0000000100007810 */ /* 0x000fc60007ffe0ff */
[----:B------:R-:W-:Y:S01]  /*8ef0*/  UIADD3 UR9, UR9, 0x12400, URZ ;  /* 0x0001240009097890 */ /* 0x000fe2000fffe03f */
[C---:B------:R-:W-:Y:S01]  /*8f00*/  ISETP.NE.AND P3, PT, R0.reuse, 0x5, PT ;  /* 0x000000050000780c */ /* 0x040fe20003f65270 */
[----:B------:R-:W-:Y:S02]  /*8f10*/  USHF.L.U32 UR11, UR11, 0x6, URZ ;  /* 0x000000060b0b7899 */ /* 0x000fe4000800063f */
[----:B------:R-:W-:Y:S01]  /*8f20*/  UIADD3 UR8, UR8, 0x4000, URZ ;  /* 0x0000400008087890 */ /* 0x000fe2000fffe03f */
[----:B------:R-:W-:Y:S02]  /*8f30*/  SEL R5, RZ, 0x1, P3 ;  /* 0x00000001ff057807 */ /* 0x000fe40001800000 */
[----:B------:R-:W-:Y:S02]  /*8f40*/  SEL R0, R0, RZ, P3 ;  /* 0x000000ff00007207 */ /* 0x000fe40001800000 */
[----:B------:R-:W-:-:S04]  /*8f50*/  LOP3.LUT R4, R4, R5, RZ, 0x3c, !PT ;  /* 0x0000000504047212 */ /* 0x000fc800078e3cff */
[----:B------:R2:W-:Y:S02]  /*8f60*/  UTMALDG.4D [UR8], [UR4], desc[UR16] ;  /* 0x00001008040075b4 */ /* 0x0005e40008019000 */
[----:B--2---:R-:W-:Y:S01]  /*8f70*/  NOP ;  /* 0x0000000000007918 */ /* 0x004fe20000000000 */
.L_x_111:
[----:B------:R-:W-:Y:S05]  /*8f80*/  BSYNC B2 ;  /* 0x0000000000027941 */ /* 0x000fea0003800000 */
.L_x_110:
[----:B------:R-:W-:Y:S01]  /*8f90*/  ISETP.LT.OR P3, PT, R6, 0x4, !P6 ;  /* 0x000000040600780c */ /* 0x000fe20007761670 */
[----:B------:R-:W-:-:S12]  /*8fa0*/  BSSY B2, `(.L_x_115) ;  /* 0x0000028000027945 */ /* 0x000fd80003800000 */
[----:B------:R-:W-:Y:S05]  /*8fb0*/  @P3 BRA `(.L_x_116) ;  /* 0x0000000000983947 */ /* 0x000fea0003800000 */
[----:B-1----:R-:W1:Y:S01]  /*8fc0*/  S2R R8, SR_CgaCtaId ;  /* 0x0000000000087919 */ /* 0x002e620000008800 */
[----:B------:R-:W-:-:S04]  /*8fd0*/  MOV R5, 0x400 ;  /* 0x0000040000057802 */ /* 0x000fc80000000f00 */
[----:B-1----:R-:W-:Y:S02]  /*8fe0*/  LEA R5, R8, R5, 0x18 ;  /* 0x0000000508057211 */ /* 0x002fe400078ec0ff */
[----:B------:R-:W-:-:S03]  /*8ff0*/  SHF.L.U32 R8, R4, 0x1f, RZ ;  /* 0x0000001f04087819 */ /* 0x000fc600000006ff */
[----:B------:R-:W-:-:S04]  /*9000*/  IMAD R7, R0, 0x8, R5 ;  /* 0x0000000800077824 */ /* 0x000fc800078e0205 */
[----:B------:R-:W1:Y:S02]  /*9010*/  SYNCS.PHASECHK.TRANS64.TRYWAIT P3, [R7+URZ+0x12428], R8 ;  /* 0x01242808070075a7 */ /* 0x000e64000806017f */
[----:B-1----:R-:W-:Y:S05]  /*9020*/  @!P3 BRA `(.L_x_117) ;  /* 0x000000080050b947 */ /* 0x002fea0003800000 */
.L_x_140:
[----:B------:R-:W-:Y:S01]  /*9030*/  UPRMT UR4, UR14, 0x9910, URZ ;  /* 0x000099100e047896 */ /* 0x000fe2000800003f */
[----:B-1----:R-:W-:-:S03]  /*9040*/  @P1 IMAD.MOV.U32 R8, RZ, RZ, 0x2000 ;  /* 0x00002000ff081424 */ /* 0x002fc600078e00ff */
[----:B------:R-:W-:Y:S01]  /*9050*/  UISETP.NE.AND UP0, UPT, UR4, 0x2, UPT ;  /* 0x000000020400788c */ /* 0x000fe2000bf05270 */
[----:B------:R1:W-:Y:S05]  /*9060*/  @P1 SYNCS.ARRIVE.TRANS64 RZ, [R7+URZ+0x12400], R8 ;  /* 0x0124000807ff19a7 */ /* 0x0003ea000800003f */
[----:B------:R-:W-:-:S13]  /*9070*/  PLOP3.LUT P3, PT, PT, PT, UP0, 0x80, 0x0 ;  /* 0x000000000000781c */ /* 0x000fda0003f6f008 */
[----:B-1----:R-:W-:Y:S05]  /*9080*/  @P3 BRA `(.L_x_118) ;  /* 0x0000000000043947 */ /* 0x002fea0003800000 */
[----:B------:R-:W-:Y:S01]  /*9090*/  BPT.TRAP 0x1 ;  /* 0x000000040000795c */ /* 0x000fe20000300000 */
.L_x_118:
[----:B------:R-:W-:Y:S05]  /*90a0*/  @P0 BRA `(.L_x_119) ;  /* 0x0000000000040947 */ /* 0x000fea0003800000 */
[----:B------:R-:W-:Y:S01]  /*90b0*/  BPT.TRAP 0x1 ;  /* 0x000000040000795c */ /* 0x000fe20000300000 */
.L_x_119:
        /* <DEDUP_REMOVED lines=11> */
[----:B------:R-:W-:Y:S01]  /*9170*/  IADD3 R0, R0, 0x1, RZ ;  /* 0x0000000100007810 */ /* 0x000fe20007ffe0ff */
[----:B------:R-:W-:-:S02]  /*9180*/  VIADD R9, R9, 0x1 ;  /* 0x0000000109097836 */ /* 0x000fc40000000000 */
        /* <DEDUP_REMOVED lines=9> */
.L_x_116:
[----:B------:R-:W-:Y:S05]  /*9220*/  BSYNC B2 ;  /* 0x0000000000027941 */ /* 0x000fea0003800000 */
.L_x_115:
[C---:B------:R-:W-:Y:S01]  /*9230*/  ISETP.GT.AND P3, PT, R6.reuse, 0x4, PT ;  /* 0x000000040600780c */ /* 0x040fe20003f64270 */
[----:B------:R-:W-:-:S12]  /*9240*/  VIADD R6, R6, 0xfffffffe ;  /* 0xfffffffe06067836 */ /* 0x000fd80000000000 */
[----:B------:R-:W-:Y:S05]  /*9250*/  @P3 BRA `(.L_x_120) ;  /* 0xfffffff800ac3947 */ /* 0x000fea000383ffff */
.L_x_109:
[----:B------:R-:W-:Y:S05]  /*9260*/  BSYNC B1 ;  /* 0x0000000000017941 */ /* 0x000fea0003800000 */
.L_x_108:
[----:B------:R-:W-:Y:S01]  /*9270*/  VIADD R17, R17, UR15 ;  /* 0x0000000f11117c36 */ /* 0x000fe20008000000 */
[----:B------:R-:W-:Y:S01]  /*9280*/  ULDC UR4, c[0x0][0xa00] ;  /* 0x0002800000047ab9 */ /* 0x000fe20000000800 */
[----:B-1----:R-:W-:-:S03]  /*9290*/  PRMT R5, RZ, 0x7610, R5 ;  /* 0x00007610ff057816 */ /* 0x002fc60000000005 */
[----:B------:R-:W-:-:S13]  /*92a0*/  ISETP.GE.AND P3, PT, R17, UR4, PT ;  /* 0x0000000411007c0c */ /* 0x000fda000bf66270 */
[----:B------:R-:W-:Y:S05]  /*92b0*/  @!P3 BRA `(.L_x_121) ;  /* 0xfffffff0007cb947 */ /* 0x000fea000383ffff */
[----:B------:R-:W-:Y:S05]  /*92c0*/  BSYNC B0 ;  /* 0x0000000000007941 */ /* 0x000fea0003800000 */
.L_x_93:
[----:B------:R-:W-:Y:S05]  /*92d0*/  EXIT ;  /* 0x000000000000794d */ /* 0x000fea0003800000 */
.L_x_17:
[----:B-1----:R-:W-:-:S04]  /*92e0*/  MOV R4, UR4 ;  /* 0x0000000400047c02 */ /* 0x002fc80008000f00 */
[----:B------:R1:W2:Y:S03]  /*92f0*/  SYNCS.PHASECHK.TRANS64.TRYWAIT P1, [R4+URZ+0x12450], R3 ;  /* 0x01245003040075a7 */ /* 0x0002a6000802017f */
[----:B--2---:R-:W-:Y:S05]  /*9300*/  @!P1 NANOSLEEP.SYNCS 0x989680 ;  /* 0x009896800000995d */ /* 0x004fea0003900000 */
[----:B------:R-:W2:Y:S02]  /*9310*/  @!P1 SYNCS.PHASECHK.TRANS64 P1, [R4+URZ+0x12450], R3 ;  /* 0x01245003040095a7 */ /* 0x000ea4000802007f */
[----:B--2---:R-:W-:Y:S05]  /*9320*/  @!P1 BRA `(.L_x_17) ;  /* 0xfffffffc00ec9947 */ /* 0x004fea000383ffff */
[----:B------:R-:W-:Y:S05]  /*9330*/  BRA `(.L_x_122) ;  /* 0xffffff8000207947 */ /* 0x000fea000383ffff */
.L_x_19:
[----:B-1----:R-:W-:-:S04]  /*9340*/  IMAD.U32 R6, RZ, RZ, UR22 ;  /* 0x00000016ff067e24 */ /* 0x002fc8000f8e00ff */
[----:B------:R1:W2:Y:S03]  /*9350*/  SYNCS.PHASECHK.TRANS64.TRYWAIT P1, [R6+URZ+0x12400], R3 ;  /* 0x01240003060075a7 */ /* 0x0002a6000802017f */
[----:B--2---:R-:W-:Y:S05]  /*9360*/  @!P1 NANOSLEEP.SYNCS 0x989680 ;  /* 0x009896800000995d */ /* 0x004fea0003900000 */
[----:B------:R-:W2:Y:S02]  /*9370*/  @!P1 SYNCS.PHASECHK.TRANS64 P1, [R6+URZ+0x12400], R3 ;  /* 0x01240003060095a7 */ /* 0x000ea4000802007f */
[----:B--2---:R-:W-:Y:S05]  /*9380*/  @!P1 BRA `(.L_x_19) ;  /* 0xfffffffc00ec9947 */ /* 0x004fea000383ffff */
[----:B------:R-:W-:Y:S05]  /*9390*/  BRA `(.L_x_123) ;  /* 0xffffff8000347947 */ /* 0x000fea000383ffff */
.L_x_20:
[----:B-1----:R-:W-:-:S04]  /*93a0*/  IMAD.U32 R3, RZ, RZ, UR20 ;  /* 0x00000014ff037e24 */ /* 0x002fc8000f8e00ff */
[----:B------:R1:W2:Y:S03]  /*93b0*/  SYNCS.PHASECHK.TRANS64.TRYWAIT P1, [R3+URZ+-0x8], R4 ;  /* 0xfffff804030075a7 */ /* 0x0002a6000802017f */
[----:B--2---:R-:W-:Y:S05]  /*93c0*/  @!P1 NANOSLEEP.SYNCS 0x989680 ;  /* 0x009896800000995d */ /* 0x004fea0003900000 */
[----:B------:R-:W2:Y:S02]  /*93d0*/  @!P1 SYNCS.PHASECHK.TRANS64 P1, [R3+URZ+-0x8], R4 ;  /* 0xfffff804030095a7 */ /* 0x000ea4000802007f */
[----:B--2---:R-:W-:Y:S05]  /*93e0*/  @!P1 BRA `(.L_x_20) ;  /* 0xfffffffc00ec9947 */ /* 0x004fea000383ffff */
[----:B------:R-:W-:Y:S05]  /*93f0*/  BRA `(.L_x_124) ;  /* 0xffffff8000247947 */ /* 0x000fea000383ffff */
.L_x_22:
[----:B-1----:R-:W-:-:S04]  /*9400*/  IMAD.U32 R8, RZ, RZ, UR6 ;  /* 0x00000006ff087e24 */ /* 0x002fc8000f8e00ff */
[----:B------:R1:W2:Y:S03]  /*9410*/  SYNCS.PHASECHK.TRANS64.TRYWAIT P1, [R8+URZ+0x12400], R7 ;  /* 0x01240007080075a7 */ /* 0x0002a6000802017f */
[----:B--2---:R-:W-:Y:S05]  /*9420*/  @!P1 NANOSLEEP.SYNCS 0x989680 ;  /* 0x009896800000995d */ /* 0x004fea0003900000 */
[----:B------:R-:W2:Y:S02]  /*9430*/  @!P1 SYNCS.PHASECHK.TRANS64 P1, [R8+URZ+0x12400], R7 ;  /* 0x01240007080095a7 */ /* 0x000ea4000802007f */
[----:B--2---:R-:W-:Y:S05]  /*9440*/  @!P1 BRA `(.L_x_22) ;  /* 0xfffffffc00ec9947 */ /* 0x004fea000383ffff */
[----:B------:R-:W-:Y:S05]  /*9450*/  BRA `(.L_x_125) ;  /* 0xffffff9400a87947 */ /* 0x000fea000383ffff */
.L_x_27:
[----:B-1----:R-:W-:-:S04]  /*9460*/  MOV R5, UR6 ;  /* 0x0000000600057c02 */ /* 0x002fc80008000f00 */
[----:B------:R1:W2:Y:S03]  /*9470*/  SYNCS.PHASECHK.TRANS64.TRYWAIT P2, [R5+URZ+0x12400], R0 ;  /* 0x01240000050075a7 */ /* 0x0002a6000804017f */
[----:B--2---:R-:W-:Y:S05]  /*9480*/  @!P2 NANOSLEEP.SYNCS 0x989680 ;  /* 0x009896800000a95d */ /* 0x004fea0003900000 */
[----:B------:R-:W2:Y:S02]  /*9490*/  @!P2 SYNCS.PHASECHK.TRANS64 P2, [R5+URZ+0x12400], R0 ;  /* 0x012400000500a5a7 */ /* 0x000ea4000804007f */
[----:B--2---:R-:W-:Y:S05]  /*94a0*/  @!P2 BRA `(.L_x_27) ;  /* 0xfffffffc00eca947 */ /* 0x004fea000383ffff */
[----:B------:R-:W-:Y:S05]  /*94b0*/  BRA `(.L_x_126) ;  /* 0xffffff98005c7947 */ /* 0x000fea000383ffff */
.L_x_31:
[----:B-1----:R-:W-:-:S04]  /*94c0*/  IMAD.U32 R9, RZ, RZ, UR6 ;  /* 0x00000006ff097e24 */ /* 0x002fc8000f8e00ff */
[----:B------:R1:W2:Y:S03]  /*94d0*/  SYNCS.PHASECHK.TRANS64.TRYWAIT P2, [R9+URZ+0x12400], R40 ;  /* 0x01240028090075a7 */ /* 0x0002a6000804017f */
[----:B--2---:R-:W-:Y:S05]  /*94e0*/  @!P2 NANOSLEEP.SYNCS 0x989680 ;  /* 0x009896800000a95d */ /* 0x004fea0003900000 */
[----:B------:R-:W2:Y:S02]  /*94f0*/  @!P2 SYNCS.PHASECHK.TRANS64 P2, [R9+URZ+0x12400], R40 ;  /* 0x012400280900a5a7 */ /* 0x000ea4000804007f */
[----:B--2---:R-:W-:Y:S05]  /*9500*/  @!P2 BRA `(.L_x_31) ;  /* 0xfffffffc00eca947 */ /* 0x004fea000383ffff */
[----:B------:R-:W-:Y:S05]  /*9510*/  BRA `(.L_x_30) ;  /* 0xffffffac00747947 */ /* 0x000fea000383ffff */
.L_x_39:
[----:B-1----:R-:W-:-:S04]  /*9520*/  IMAD.U32 R5, RZ, RZ, UR6 ;  /* 0x00000006ff057e24 */ /* 0x002fc8000f8e00ff */
[----:B------:R1:W2:Y:S03]  /*9530*/  SYNCS.PHASECHK.TRANS64.TRYWAIT P2, [R5+URZ+0x12400], R4 ;  /* 0x01240004050075a7 */ /* 0x0002a6000804017f */
[----:B--2---:R-:W-:Y:S05]  /*9540*/  @!P2 NANOSLEEP.SYNCS 0x989680 ;  /* 0x009896800000a95d */ /* 0x004fea0003900000 */
[----:B------:R-:W2:Y:S02]  /*9550*/  @!P2 SYNCS.PHASECHK.TRANS64 P2, [R5+URZ+0x12400], R4 ;  /* 0x012400040500a5a7 */ /* 0x000ea4000804007f */
[----:B--2---:R-:W-:Y:S05]  /*9560*/  @!P2 BRA `(.L_x_39) ;  /* 0xfffffffc00eca947 */ /* 0x004fea000383ffff */
[----:B------:R-:W-:Y:S05]  /*9570*/  BRA `(.L_x_127) ;  /* 0xffffffb000687947 */ /* 0x000fea000383ffff */
.L_x_43:
[----:B-1----:R-:W-:-:S04]  /*9580*/  IMAD.U32 R9, RZ, RZ, UR6 ;  /* 0x00000006ff097e24 */ /* 0x002fc8000f8e00ff */
[----:B------:R1:W2:Y:S03]  /*9590*/  SYNCS.PHASECHK.TRANS64.TRYWAIT P2, [R9+URZ+0x12400], R0 ;  /* 0x01240000090075a7 */ /* 0x0002a6000804017f */
[----:B--2---:R-:W-:Y:S05]  /*95a0*/  @!P2 NANOSLEEP.SYNCS 0x989680 ;  /* 0x009896800000a95d */ /* 0x004fea0003900000 */
[----:B------:R-:W2:Y:S02]  /*95b0*/  @!P2 SYNCS.PHASECHK.TRANS64 P2, [R9+URZ+0x12400], R0 ;  /* 0x012400000900a5a7 */ /* 0x000ea4000804007f */
[----:B--2---:R-:W-:Y:S05]  /*95c0*/  @!P2 BRA `(.L_x_43) ;  /* 0xfffffffc00eca947 */ /* 0x004fea000383ffff */
[----:B------:R-:W-:Y:S05]  /*95d0*/  BRA `(.L_x_42) ;  /* 0xffffffc800c47947 */ /* 0x000fea000383ffff */
.L_x_63:
[----:B-1----:R-:W-:-:S04]  /*95e0*/  MOV R3, UR20 ;  /* 0x0000001400037c02 */ /* 0x002fc80008000f00 */
[----:B------:R1:W2:Y:S03]  /*95f0*/  SYNCS.PHASECHK.TRANS64.TRYWAIT P1, [R3+URZ+0x8], R0 ;  /* 0x00000800030075a7 */ /* 0x0002a6000802017f */
[----:B--2---:R-:W-:Y:S05]  /*9600*/  @!P1 NANOSLEEP.SYNCS 0x989680 ;  /* 0x009896800000995d */ /* 0x004fea0003900000 */
[----:B------:R-:W2:Y:S02]  /*9610*/  @!P1 SYNCS.PHASECHK.TRANS64 P1, [R3+URZ+0x8], R0 ;  /* 0x00000800030095a7 */ /* 0x000ea4000802007f */
[----:B--2---:R-:W-:Y:S05]  /*9620*/  @!P1 BRA `(.L_x_63) ;  /* 0xfffffffc00ec9947 */ /* 0x004fea000383ffff */
[----:B------:R-:W-:Y:S05]  /*9630*/  BRA `(.L_x_128) ;  /* 0xffffffd400647947 */ /* 0x000fea000383ffff */
.L_x_78:
[----:B------:R-:W-:Y:S01]  /*9640*/  BSSY B1, `(.L_x_129) ;  /* 0x0000006000017945 */ /* 0x000fe20003800000 */
[----:B------:R-:W-:-:S07]  /*9650*/  IMAD.MOV.U32 R15, RZ, RZ, -0x1 ;  /* 0xffffffffff0f7424 */ /* 0x000fce00078e00ff */
[----:B------:R-:W-:Y:S05]  /*9660*/  WARPSYNC.COLLECTIVE R15, `(.L_x_130) ;  /* 0x000000000f0c7348 */ /* 0x000fea0003c00000 */
[----:B------:R-:W-:Y:S02]  /*9670*/  ELECT P6, UR62, PT ;  /* 0x00000000003e782f */ /* 0x000fe400038c0000 */
[----:B------:R-:W-:Y:S01]  /*9680*/  MOV R14, UR62 ;  /* 0x0000003e000e7c02 */ /* 0x000fe20008000f00 */
[----:B------:R-:W-:Y:S10]  /*9690*/  ENDCOLLECTIVE ;  /* 0x000000000000791b */ /* 0x000ff40003800000 */
.L_x_130:
[----:B------:R-:W-:Y:S05]  /*96a0*/  BSYNC B1 ;  /* 0x0000000000017941 */ /* 0x000fea0003800000 */
.L_x_129:
[----:B------:R-:W-:Y:S05]  /*96b0*/  BRA `(.L_x_131) ;  /* 0xffffffe400b47947 */ /* 0x000fea000383ffff */
.L_x_81:
[----:B-1----:R1:W2:Y:S02]  /*96c0*/  SYNCS.PHASECHK.TRANS64.TRYWAIT P2, [R7+URZ+0x12460], R6 ;  /* 0x01246006070075a7 */ /* 0x0022a4000804017f */
[----:B--2---:R-:W-:Y:S05]  /*96d0*/  @!P2 NANOSLEEP.SYNCS 0x989680 ;  /* 0x009896800000a95d */ /* 0x004fea0003900000 */
[----:B------:R-:W2:Y:S02]  /*96e0*/  @!P2 SYNCS.PHASECHK.TRANS64 P2, [R7+URZ+0x12460], R6 ;  /* 0x012460060700a5a7 */ /* 0x000ea4000804007f */
[----:B--2---:R-:W-:Y:S05]  /*96f0*/  @!P2 BRA `(.L_x_81) ;  /* 0xfffffffc00f0a947 */ /* 0x004fea000383ffff */
[----:B------:R-:W-:Y:S05]  /*9700*/  BRA `(.L_x_132) ;  /* 0xffffffe400d47947 */ /* 0x000fea000383ffff */
.L_x_86:
[----:B-1----:R1:W2:Y:S02]  /*9710*/  SYNCS.PHASECHK.TRANS64.TRYWAIT P2, [R7+URZ+0x124b0], R4 ;  /* 0x0124b004070075a7 */ /* 0x0022a4000804017f */
[----:B--2---:R-:W-:Y:S05]  /*9720*/  @!P2 NANOSLEEP.SYNCS 0x989680 ;  /* 0x009896800000a95d */ /* 0x004fea0003900000 */
[----:B------:R-:W2:Y:S02]  /*9730*/  @!P2 SYNCS.PHASECHK.TRANS64 P2, [R7+URZ+0x124b0], R4 ;  /* 0x0124b0040700a5a7 */ /* 0x000ea4000804007f */
[----:B--2---:R-:W-:Y:S05]  /*9740*/  @!P2 BRA `(.L_x_86) ;  /* 0xfffffffc00f0a947 */ /* 0x004fea000383ffff */
[----:B------:R-:W-:Y:S05]  /*9750*/  BRA `(.L_x_85) ;  /* 0xffffffe800647947 */ /* 0x000fea000383ffff */
.L_x_89:
[----:B-1----:R1:W2:Y:S02]  /*9760*/  SYNCS.PHASECHK.TRANS64.TRYWAIT P2, [R4+URZ+0x12460], R9 ;  /* 0x01246009040075a7 */ /* 0x0022a4000804017f */
[----:B--2---:R-:W-:Y:S05]  /*9770*/  @!P2 NANOSLEEP.SYNCS 0x989680 ;  /* 0x009896800000a95d */ /* 0x004fea0003900000 */
[----:B------:R-:W2:Y:S02]  /*9780*/  @!P2 SYNCS.PHASECHK.TRANS64 P2, [R4+URZ+0x12460], R9 ;  /* 0x012460090400a5a7 */ /* 0x000ea4000804007f */
[----:B--2---:R-:W-:Y:S05]  /*9790*/  @!P2 BRA `(.L_x_89) ;  /* 0xfffffffc00f0a947 */ /* 0x004fea000383ffff */
[----:B------:R-:W-:Y:S05]  /*97a0*/  BRA `(.L_x_133) ;  /* 0xffffffe800787947 */ /* 0x000fea000383ffff */
.L_x_94:
[----:B------:R-:W-:Y:S01]  /*97b0*/  BSSY B1, `(.L_x_134) ;  /* 0x0000006000017945 */ /* 0x000fe20003800000 */
[----:B------:R-:W-:-:S07]  /*97c0*/  IMAD.MOV.U32 R15, RZ, RZ, -0x1 ;  /* 0xffffffffff0f7424 */ /* 0x000fce00078e00ff */
[----:B------:R-:W-:Y:S05]  /*97d0*/  WARPSYNC.COLLECTIVE R15, `(.L_x_135) ;  /* 0x000000000f0c7348 */ /* 0x000fea0003c00000 */
[----:B------:R-:W-:Y:S02]  /*97e0*/  ELECT P6, UR62, PT ;  /* 0x00000000003e782f */ /* 0x000fe400038c0000 */
[----:B------:R-:W-:Y:S01]  /*97f0*/  MOV R14, UR62 ;  /* 0x0000003e000e7c02 */ /* 0x000fe20008000f00 */
[----:B------:R-:W-:Y:S10]  /*9800*/  ENDCOLLECTIVE ;  /* 0x000000000000791b */ /* 0x000ff40003800000 */
.L_x_135:
[----:B------:R-:W-:Y:S05]  /*9810*/  BSYNC B1 ;  /* 0x0000000000017941 */ /* 0x000fea0003800000 */
.L_x_134:
[----:B------:R-:W-:Y:S05]  /*9820*/  BRA `(.L_x_136) ;  /* 0xffffffec00b87947 */ /* 0x000fea000383ffff */
.L_x_97:
[----:B-1----:R1:W2:Y:S02]  /*9830*/  SYNCS.PHASECHK.TRANS64.TRYWAIT P4, [R8+URZ+0x12428], R7 ;  /* 0x01242807080075a7 */ /* 0x0022a4000808017f */
[----:B--2---:R-:W-:Y:S05]  /*9840*/  @!P4 NANOSLEEP.SYNCS 0x989680 ;  /* 0x009896800000c95d */ /* 0x004fea0003900000 */
[----:B------:R-:W2:Y:S02]  /*9850*/  @!P4 SYNCS.PHASECHK.TRANS64 P4, [R8+URZ+0x12428], R7 ;  /* 0x012428070800c5a7 */ /* 0x000ea4000808007f */
[----:B--2---:R-:W-:Y:S05]  /*9860*/  @!P4 BRA `(.L_x_97) ;  /* 0xfffffffc00f0c947 */ /* 0x004fea000383ffff */
[----:B------:R-:W-:Y:S05]  /*9870*/  BRA `(.L_x_137) ;  /* 0xffffffec00cc7947 */ /* 0x000fea000383ffff */
.L_x_102:
[----:B-1----:R1:W2:Y:S02]  /*9880*/  SYNCS.PHASECHK.TRANS64.TRYWAIT P4, [R5+URZ+0x124b0], R8 ;  /* 0x0124b008050075a7 */ /* 0x0022a4000808017f */
[----:B--2---:R-:W-:Y:S05]  /*9890*/  @!P4 NANOSLEEP.SYNCS 0x989680 ;  /* 0x009896800000c95d */ /* 0x004fea0003900000 */
[----:B------:R-:W2:Y:S02]  /*98a0*/  @!P4 SYNCS.PHASECHK.TRANS64 P4, [R5+URZ+0x124b0], R8 ;  /* 0x0124b0080500c5a7 */ /* 0x000ea4000808007f */
[----:B--2---:R-:W-:Y:S05]  /*98b0*/  @!P4 BRA `(.L_x_102) ;  /* 0xfffffffc00f0c947 */ /* 0x004fea000383ffff */
[----:B------:R-:W-:Y:S05]  /*98c0*/  BRA `(.L_x_101) ;  /* 0xfffffff000587947 */ /* 0x000fea000383ffff */
.L_x_105:
[----:B-1----:R1:W2:Y:S02]  /*98d0*/  SYNCS.PHASECHK.TRANS64.TRYWAIT P3, [R7+URZ+0x12428], R8 ;  /* 0x01242808070075a7 */ /* 0x0022a4000806017f */
[----:B--2---:R-:W-:Y:S05]  /*98e0*/  @!P3 NANOSLEEP.SYNCS 0x989680 ;  /* 0x009896800000b95d */ /* 0x004fea0003900000 */
[----:B------:R-:W2:Y:S02]  /*98f0*/  @!P3 SYNCS.PHASECHK.TRANS64 P3, [R7+URZ+0x12428], R8 ;  /* 0x012428080700b5a7 */ /* 0x000ea4000806007f */
[----:B--2---:R-:W-:Y:S05]  /*9900*/  @!P3 BRA `(.L_x_105) ;  /* 0xfffffffc00f0b947 */ /* 0x004fea000383ffff */
[----:B------:R-:W-:Y:S05]  /*9910*/  BRA `(.L_x_138) ;  /* 0xfffffff000707947 */ /* 0x000fea000383ffff */
.L_x_112:
[----:B-1----:R1:W2:Y:S02]  /*9920*/  SYNCS.PHASECHK.TRANS64.TRYWAIT P3, [R7+URZ+0x12428], R8 ;  /* 0x01242808070075a7 */ /* 0x0022a4000806017f */
[----:B--2---:R-:W-:Y:S05]  /*9930*/  @!P3 NANOSLEEP.SYNCS 0x989680 ;  /* 0x009896800000b95d */ /* 0x004fea0003900000 */
[----:B------:R-:W2:Y:S02]  /*9940*/  @!P3 SYNCS.PHASECHK.TRANS64 P3, [R7+URZ+0x12428], R8 ;  /* 0x012428080700b5a7 */ /* 0x000ea4000806007f */
[----:B--2---:R-:W-:Y:S05]  /*9950*/  @!P3 BRA `(.L_x_112) ;  /* 0xfffffffc00f0b947 */ /* 0x004fea000383ffff */
[----:B------:R-:W-:Y:S05]  /*9960*/  BRA `(.L_x_139) ;  /* 0xfffffff4000c7947 */ /* 0x000fea000383ffff */
.L_x_117:
[----:B-1----:R1:W2:Y:S02]  /*9970*/  SYNCS.PHASECHK.TRANS64.TRYWAIT P3, [R7+URZ+0x12428], R8 ;  /* 0x01242808070075a7 */ /* 0x0022a4000806017f */
[----:B--2---:R-:W-:Y:S05]  /*9980*/  @!P3 NANOSLEEP.SYNCS 0x989680 ;  /* 0x009896800000b95d */ /* 0x004fea0003900000 */
[----:B------:R-:W2:Y:S02]  /*9990*/  @!P3 SYNCS.PHASECHK.TRANS64 P3, [R7+URZ+0x12428], R8 ;  /* 0x012428080700b5a7 */ /* 0x000ea4000806007f */
[----:B--2---:R-:W-:Y:S05]  /*99a0*/  @!P3 BRA `(.L_x_117) ;  /* 0xfffffffc00f0b947 */ /* 0x004fea000383ffff */
[----:B------:R-:W-:Y:S05]  /*99b0*/  BRA `(.L_x_140) ;  /* 0xfffffff4009c7947 */ /* 0x000fea000383ffff */
        .weak           $__internal_0_$__cuda_sm20_rcp_rn_f32_slowpath
        .type           $__internal_0_$__cuda_sm20_rcp_rn_f32_slowpath,@function
        .size           $__internal_0_$__cuda_sm20_rcp_rn_f32_slowpath,(.L_x_146 - $__internal_0_$__cuda_sm20_rcp_rn_f32_slowpath)
$__internal_0_$__cuda_sm20_rcp_rn_f32_slowpath:
[----:B------:R-:W-:Y:S01]  /*99c0*/  IMAD.SHL.U32 R0, R3, 0x2, RZ ;  /* 0x0000000203007824 */ /* 0x000fe200078e00ff */
[----:B------:R-:W-:Y:S04]  /*99d0*/  BSSY B2, `(.L_x_141) ;  /* 0x0000030000027945 */ /* 0x000fe80003800000 */
[----:B------:R-:W-:-:S04]  /*99e0*/  SHF.R.U32.HI R21, RZ, 0x18, R0 ;  /* 0x00000018ff157819 */ /* 0x000fc80000011600 */
[----:B------:R-:W-:-:S13]  /*99f0*/  ISETP.NE.U32.AND P0, PT, R21, RZ, PT ;  /* 0x000000ff1500720c */ /* 0x000fda0003f05070 */
[----:B------:R-:W-:Y:S05]  /*9a00*/  @P0 BRA `(.L_x_142) ;  /* 0x0000000000280947 */ /* 0x000fea0003800000 */
[----:B------:R-:W-:-:S04]  /*9a10*/  SHF.L.U32 R0, R3, 0x1, RZ ;  /* 0x0000000103007819 */ /* 0x000fc800000006ff */
[----:B------:R-:W-:-:S13]  /*9a20*/  ISETP.NE.AND P0, PT, R0, RZ, PT ;  /* 0x000000ff0000720c */ /* 0x000fda0003f05270 */
[----:B------:R-:W-:Y:S01]  /*9a30*/  @P0 FFMA R7, R3, 1.84467440737095516160e+19, RZ ;  /* 0x5f80000003070823 */ /* 0x000fe200000000ff */
[----:B------:R-:W-:Y:S08]  /*9a40*/  @!P0 MUFU.RCP R6, R3 ;  /* 0x0000000300068308 */ /* 0x000ff00000001000 */
[----:B------:R-:W1:Y:S02]  /*9a50*/  @P0 MUFU.RCP R0, R7 ;  /* 0x0000000700000308 */ /* 0x000e640000001000 */
[----:B-1----:R-:W-:-:S04]  /*9a60*/  @P0 FFMA R12, R7, R0, -1 ;  /* 0xbf800000070c0423 */ /* 0x002fc80000000000 */
[----:B------:R-:W-:-:S04]  /*9a70*/  @P0 FADD.FTZ R13, -R12, -RZ ;  /* 0x800000ff0c0d0221 */ /* 0x000fc80000010100 */
[----:B------:R-:W-:-:S04]  /*9a80*/  @P0 FFMA R0, R0, R13, R0 ;  /* 0x0000000d00000223 */ /* 0x000fc80000000000 */
[----:B------:R-:W-:Y:S01]  /*9a90*/  @P0 FFMA R6, R0, 1.84467440737095516160e+19, RZ ;  /* 0x5f80000000060823 */ /* 0x000fe200000000ff */
[----:B------:R-:W-:Y:S06]  /*9aa0*/  BRA `(.L_x_143) ;  /* 0x0000000000887947 */ /* 0x000fec0003800000 */
.L_x_142:
[----:B------:R-:W-:-:S05]  /*9ab0*/  VIADD R24, R21, 0xffffff03 ;  /* 0xffffff0315187836 */ /* 0x000fca0000000000 */
[----:B------:R-:W-:-:S13]  /*9ac0*/  ISETP.GT.U32.AND P0, PT, R24, 0x1, PT ;  /* 0x000000011800780c */ /* 0x000fda0003f04070 */
[----:B------:R-:W-:Y:S05]  /*9ad0*/  @P0 BRA `(.L_x_144) ;  /* 0x0000000000780947 */ /* 0x000fea0003800000 */
[----:B------:R-:W-:Y:S01]  /*9ae0*/  LOP3.LUT R0, R3, 0x7fffff, RZ, 0xc0, !PT ;  /* 0x007fffff03007812 */ /* 0x000fe200078ec0ff */
[----:B------:R-:W-:-:S03]  /*9af0*/  IMAD.MOV.U32 R13, RZ, RZ, 0x3 ;  /* 0x00000003ff0d7424 */ /* 0x000fc600078e00ff */
[----:B------:R-:W-:Y:S02]  /*9b00*/  LOP3.LUT R0, R0, 0x3f800000, RZ, 0xfc, !PT ;  /* 0x3f80000000007812 */ /* 0x000fe400078efcff */
[----:B------:R-:W-:Y:S02]  /*9b10*/  SHF.L.U32 R13, R13, R24, RZ ;  /* 0x000000180d0d7219 */ /* 0x000fe400000006ff */
[----:B------:R-:W1:Y:S02]  /*9b20*/  MUFU.RCP R7, R0 ;  /* 0x0000000000077308 */ /* 0x000e640000001000 */
[----:B-1----:R-:W-:-:S04]  /*9b30*/  FFMA R6, R0, R7, -1 ;  /* 0xbf80000000067423 */ /* 0x002fc80000000007 */
[----:B------:R-:W-:-:S04]  /*9b40*/  FADD.FTZ R6, -R6, -RZ ;  /* 0x800000ff06067221 */ /* 0x000fc80000010100 */
[CCC-:B------:R-:W-:Y:S01]  /*9b50*/  FFMA.RM R12, R7.reuse, R6.reuse, R7.reuse ;  /* 0x00000006070c7223 */ /* 0x1c0fe20000004007 */
[----:B------:R-:W-:-:S04]  /*9b60*/  FFMA.RP R7, R7, R6, R7 ;  /* 0x0000000607077223 */ /* 0x000fc80000008007 */
[C---:B------:R-:W-:Y:S02]  /*9b70*/  LOP3.LUT R6, R12.reuse, 0x7fffff, RZ, 0xc0, !PT ;  /* 0x007fffff0c067812 */ /* 0x040fe400078ec0ff */
[----:B------:R-:W-:Y:S02]  /*9b80*/  FSETP.NEU.FTZ.AND P0, PT, R12, R7, PT ;  /* 0x000000070c00720b */ /* 0x000fe40003f1d000 */
[----:B------:R-:W-:Y:S02]  /*9b90*/  LOP3.LUT R6, R6, 0x800000, RZ, 0xfc, !PT ;  /* 0x0080000006067812 */ /* 0x000fe400078efcff */
[----:B------:R-:W-:Y:S02]  /*9ba0*/  SEL R7, RZ, 0xffffffff, !P0 ;  /* 0xffffffffff077807 */ /* 0x000fe40004000000 */
[----:B------:R-:W-:-:S03]  /*9bb0*/  LOP3.LUT R13, R13, R6, RZ, 0xc0, !PT ;  /* 0x000000060d0d7212 */ /* 0x000fc600078ec0ff */
[----:B------:R-:W-:Y:S01]  /*9bc0*/  IMAD.MOV R7, RZ, RZ, -R7 ;  /* 0x000000ffff077224 */ /* 0x000fe200078e0a07 */
[----:B------:R-:W-:-:S04]  /*9bd0*/  SHF.R.U32.HI R13, RZ, R24, R13 ;  /* 0x00000018ff0d7219 */ /* 0x000fc8000001160d */
[--C-:B------:R-:W-:Y:S01]  /*9be0*/  LOP3.LUT P1, RZ, R7, R24, R6.reuse, 0xf8, !PT ;  /* 0x0000001807ff7212 */ /* 0x100fe2000782f806 */
[----:B------:R-:W-:Y:S01]  /*9bf0*/  VIADD R7, R21, 0xffffff04 ;  /* 0xffffff0415077836 */ /* 0x000fe20000000000 */
[C---:B------:R-:W-:Y:S02]  /*9c00*/  LOP3.LUT P0, RZ, R13.reuse, 0x1, RZ, 0xc0, !PT ;  /* 0x000000010dff7812 */ /* 0x040fe4000780c0ff */
[----:B------:R-:W-:Y:S02]  /*9c10*/  LOP3.LUT P2, RZ, R13, 0x2, RZ, 0xc0, !PT ;  /* 0x000000020dff7812 */ /* 0x000fe4000784c0ff */
[----:B------:R-:W-:Y:S02]  /*9c20*/  SHF.R.U32.HI R6, RZ, R7, R6 ;  /* 0x00000007ff067219 */ /* 0x000fe40000011606 */
[----:B------:R-:W-:Y:S02]  /*9c30*/  PLOP3.LUT P0, PT, P0, P1, P2, 0xe0, 0x0 ;  /* 0x000000000000781c */ /* 0x000fe40000703c20 */
[----:B------:R-:W-:-:S02]  /*9c40*/  LOP3.LUT P1, RZ, R3, 0x7fffff, RZ, 0xc0, !PT ;  /* 0x007fffff03ff7812 */ /* 0x000fc4000782c0ff */
[----:B------:R-:W-:-:S04]  /*9c50*/  SEL R0, RZ, 0x1, !P0 ;  /* 0x00000001ff007807 */ /* 0x000fc80004000000 */
[----:B------:R-:W-:-:S04]  /*9c60*/  IADD3 R0, -R0, RZ, RZ ;  /* 0x000000ff00007210 */ /* 0x000fc80007ffe1ff */
[----:B------:R-:W-:-:S13]  /*9c70*/  ISETP.GE.AND P0, PT, R0, RZ, PT ;  /* 0x000000ff0000720c */ /* 0x000fda0003f06270 */
[----:B------:R-:W-:-:S04]  /*9c80*/  @!P0 VIADD R6, R6, 0x1 ;  /* 0x0000000106068836 */ /* 0x000fc80000000000 */
[----:B------:R-:W-:-:S05]  /*9c90*/  @!P1 IMAD.SHL.U32 R6, R6, 0x2, RZ ;  /* 0x0000000206069824 */ /* 0x000fca00078e00ff */
[----:B------:R-:W-:Y:S01]  /*9ca0*/  LOP3.LUT R6, R6, 0x80000000, R3, 0xf8, !PT ;  /* 0x8000000006067812 */ /* 0x000fe200078ef803 */
[----:B------:R-:W-:Y:S06]  /*9cb0*/  BRA `(.L_x_143) ;  /* 0x0000000000047947 */ /* 0x000fec0003800000 */
.L_x_144:
[----:B------:R1:W2:Y:S02]  /*9cc0*/  MUFU.RCP R6, R3 ;  /* 0x0000000300067308 */ /* 0x0002a40000001000 */
.L_x_143:
[----:B------:R-:W-:Y:S05]  /*9cd0*/  BSYNC B2 ;  /* 0x0000000000027941 */ /* 0x000fea0003800000 */
.L_x_141:
[----:B--2---:R-:W-:Y:S01]  /*9ce0*/  MOV R0, R6 ;  /* 0x0000000600007202 */ /* 0x004fe20000000f00 */
[----:B------:R-:W-:Y:S02]  /*9cf0*/  IMAD.MOV.U32 R6, RZ, RZ, R14 ;  /* 0x000000ffff067224 */ /* 0x000fe400078e000e */
[----:B------:R-:W-:-:S04]  /*9d00*/  IMAD.MOV.U32 R7, RZ, RZ, 0x0 ;  /* 0x00000000ff077424 */ /* 0x000fc800078e00ff */
[----:B-1----:R-:W-:Y:S05]  /*9d10*/  RET.REL.NODEC R6 `(_ZN7cutlass13device_kernelINS_4fmha6kernel28FmhaKernelTmaWarpSpecializedINS1_10collective30FmhaMainloopTmaWarpSpecializedINS_10bfloat16_tEffN4cute5tupleIJNS7_1CILi128EEENS9_ILi64EEESB_EEENS8_IJiNS9_ILi1EEENS8_IJiiEEEEEESF_SF_NS4_12CausalFusionEJNS2_6OptionILNS2_3TagE0ENS9_ILb1EEEEENSH_ILSI_2ESJ_EEEEENS4_15FmhaFwdEpilogueIS6_fNS8_IJSB_SB_SB_EEEEENS2_23PersistentTileSchedulerEJSK_SL_EEEEEvNT_6ParamsE) ;  /* 0xffffff6006b87950 */ /* 0x002fea0003c3ffff */
.L_x_145:
[----:B------:R-:W-:-:S00]  /*9d20*/  BRA `(.L_x_145) ;  /* 0xfffffffc00fc7947 */ /* 0x000fc0000383ffff */
[----:B------:R-:W-:-:S00]  /*9d30*/  NOP ;  /* 0x0000000000007918 */ /* 0x000fc00000000000 */
        /* <DEDUP_REMOVED lines=12> */
.L_x_146:


//--------------------- .nv.global.init           --------------------------
	.section	.nv.global.init,"aw",@progbits
.nv.global.init:
	.type		$str$24,@object
	.size		$str$24,($str$25 - $str$24)
$str$24:
        /*0000*/ 	.byte	0x28, 0x61, 0x64, 0x64, 0x72, 0x65, 0x73, 0x73, 0x20, 0x26, 0x20, 0x6d, 0x61, 0x73, 0x6b, 0x29
        /*0010*/ 	.byte	0x20, 0x3d, 0x3d, 0x20, 0x30, 0x00
	.type		$str$25,@object
	.size		$str$25,(__unnamed_1 - $str$25)
$str$25:
        /*0016*/ 	.byte	0x2f, 0x74, 0x6d, 0x70, 0x2f, 0x63, 0x75, 0x74, 0x6c, 0x61, 0x73, 0x73, 0x5f, 0x73, 0x77, 0x65
        /*0026*/ 	.byte	0x65, 0x70, 0x5f, 0x73, 0x72, 0x63, 0x2f, 0x69, 0x6e, 0x63, 0x6c, 0x75, 0x64, 0x65, 0x2f, 0x63
        /*0036*/ 	.byte	0x75, 0x74, 0x65, 0x2f, 0x70, 0x6f, 0x69, 0x6e, 0x74, 0x65, 0x72, 0x5f, 0x66, 0x6c, 0x61, 0x67
        /*0046*/ 	.byte	0x67, 0x65, 0x64, 0x2e, 0x68, 0x70, 0x70, 0x00
	.type		__unnamed_1,@object
	.size		__unnamed_1,(.L_0 - __unnamed_1)
__unnamed_1:
        /*004e*/ 	.byte	0x61, 0x75, 0x74, 0x6f, 0x20, 0x63, 0x75, 0x74, 0x65, 0x3a, 0x3a, 0x61, 0x73, 0x5f, 0x70, 0x6f
        /* <DEDUP_REMOVED lines=27> */
        /*020e*/ 	.byte	0x32, 0x30, 0x34, 0x38, 0x3e, 0x3e, 0x3e, 0x3e, 0x3e, 0x5d, 0x00
.L_0:


//--------------------- .nv.shared._ZN7cutlass13device_kernelINS_4fmha6kernel28FmhaKernelTmaWarpSpecializedINS1_10collective30FmhaMainloopTmaWarpSpecializedINS_10bfloat16_tEffN4cute5tupleIJNS7_1CILi128EEENS9_ILi64EEESB_EEENS8_IJiNS9_ILi1EEENS8_IJiiEEEEEESF_SF_NS4_12CausalFusionEJNS2_6OptionILNS2_3TagE0ENS9_ILb1EEEEENSH_ILSI_2ESJ_EEEEENS4_15FmhaFwdEpilogueIS6_fNS8_IJSB_SB_SB_EEEEENS2_23PersistentTileSchedulerEJSK_SL_EEEEEvNT_6ParamsE --------------------------
	.section	.nv.shared._ZN7cutlass13device_kernelINS_4fmha6kernel28FmhaKernelTmaWarpSpecializedINS1_10collective30FmhaMainloopTmaWarpSpecializedINS_10bfloat16_tEffN4cute5tupleIJNS7_1CILi128EEENS9_ILi64EEESB_EEENS8_IJiNS9_ILi1EEENS8_IJiiEEEEEESF_SF_NS4_12CausalFusionEJNS2_6OptionILNS2_3TagE0ENS9_ILb1EEEEENSH_ILSI_2ESJ_EEEEENS4_15FmhaFwdEpilogueIS6_fNS8_IJSB_SB_SB_EEEEENS2_23PersistentTileSchedulerEJSK_SL_EEEEEvNT_6ParamsE,"aw",@nobits
	.sectionflags	@""
	.align	16
	.zero		1024


//--------------------- .nv.shared.reserved.0     --------------------------
	.section	.nv.shared.reserved.0,"aw",@nobits
	.weak		__nv_reservedSMEM_offset_0_alias
	.size		__nv_reservedSMEM_offset_0_alias, 0, 0
	.other		__nv_reservedSMEM_offset_0_alias,@"STO_CUDA_RESERVED_SHARED STV_DEFAULT"
__nv_reservedSMEM_offset_0_alias:
	.zero		0


//--------------------- .nv.global                --------------------------
	.section	.nv.global,"aw",@nobits
.nv.global:
	.type		_ZN39_INTERNAL_5b47d19a_4_k_cu_7dae8d42_38344cute1_E,@object
	.size		_ZN39_INTERNAL_5b47d19a_4_k_cu_7dae8d42_38344cute1_E,(_ZN39_INTERNAL_5b47d19a_4_k_cu_7dae8d42_38344cuda3std3__45__cpo6cbeginE - _ZN39_INTERNAL_5b47d19a_4_k_cu_7dae8d42_38344cute1_E)
_ZN39_INTERNAL_5b47d19a_4_k_cu_7dae8d42_38344cute1_E:
	.zero		1
	.type		_ZN39_INTERNAL_5b47d19a_4_k_cu_7dae8d42_38344cuda3std3__45__cpo6cbeginE,@object
	.size		_ZN39_INTERNAL_5b47d19a_4_k_cu_7dae8d42_38344cuda3std3__45__cpo6cbeginE,(_ZN39_INTERNAL_5b47d19a_4_k_cu_7dae8d42_38344cuda3std3__48in_placeE - _ZN39_INTERNAL_5b47d19a_4_k_cu_7dae8d42_38344cuda3std3__45__cpo6cbeginE)
_ZN39_INTERNAL_5b47d19a_4_k_cu_7dae8d42_38344cuda3std3__45__cpo6cbeginE:
	.zero		1
	.type		_ZN39_INTERNAL_5b47d19a_4_k_cu_7dae8d42_38344cuda3std3__48in_placeE,@object
	.size		_ZN39_INTERNAL_5b47d19a_4_k_cu_7dae8d42_38344cuda3std3__48in_placeE,(_ZN39_INTERNAL_5b47d19a_4_k_cu_7dae8d42_38344cuda3std6ranges3__45__cpo9iter_moveE - _ZN39_INTERNAL_5b47d19a_4_k_cu_7dae8d42_38344cuda3std3__48in_placeE)
_ZN39_INTERNAL_5b47d19a_4_k_cu_7dae8d42_38344cuda3std3__48in_placeE:
	.zero		1
	.type		_ZN39_INTERNAL_5b47d19a_4_k_cu_7dae8d42_38344cuda3std6ranges3__45__cpo9iter_moveE,@object
	.size		_ZN39_INTERNAL_5b47d19a_4_k_cu_7dae8d42_38344cuda3std6ranges3__45__cpo9iter_moveE,(_ZN39_INTERNAL_5b47d19a_4_k_cu_7dae8d42_38344cuda3std3__45__cpo5beginE - _ZN39_INTERNAL_5b47d19a_4_k_cu_7dae8d42_38344cuda3std6ranges3__45__cpo9iter_moveE)
_ZN39_INTERNAL_5b47d19a_4_k_cu_7dae8d42_38344cuda3std6ranges3__45__cpo9iter_moveE:
	.zero		1
	.type		_ZN39_INTERNAL_5b47d19a_4_k_cu_7dae8d42_38344cuda3std3__45__cpo5beginE,@object
	.size		_ZN39_INTERNAL_5b47d19a_4_k_cu_7dae8d42_38344cuda3std3__45__cpo5beginE,(_ZN39_INTERNAL_5b47d19a_4_k_cu_7dae8d42_38344cuda3std3__441_GLOBAL__N__5b47d19a_4_k_cu_7dae8d42_38346ignoreE - _ZN39_INTERNAL_5b47d19a_4_k_cu_7dae8d42_38344cuda3std3__45__cpo5beginE)
_ZN39_INTERNAL_5b47d19a_4_k_cu_7dae8d42_38344cuda3std3__45__cpo5beginE:
	.zero		1
	.type		_ZN39_INTERNAL_5b47d19a_4_k_cu_7dae8d42_38344cuda3std3__441_GLOBAL__N__5b47d19a_4_k_cu_7dae8d42_38346ignoreE,@object
	.size		_ZN39_INTERNAL_5b47d19a_4_k_cu_7dae8d42_38344cuda3std3__441_GLOBAL__N__5b47d19a_4_k_cu_7dae8d42_38346ignoreE,(_ZN39_INTERNAL_5b47d19a_4_k_cu_7dae8d42_38344cute7productE - _ZN39_INTERNAL_5b47d19a_4_k_cu_7dae8d42_38344cuda3std3__441_GLOBAL__N__5b47d19a_4_k_cu_7dae8d42_38346ignoreE)
_ZN39_INTERNAL_5b47d19a_4_k_cu_7dae8d42_38344cuda3std3__441_GLOBAL__N__5b47d19a_4_k_cu_7dae8d42_38346ignoreE:
	.zero		1
	.type		_ZN39_INTERNAL_5b47d19a_4_k_cu_7dae8d42_38344cute7productE,@object
	.size		_ZN39_INTERNAL_5b47d19a_4_k_cu_7dae8d42_38344cute7productE,(_ZN39_INTERNAL_5b47d19a_4_k_cu_7dae8d42_38344cuda3std3__45__cpo3endE - _ZN39_INTERNAL_5b47d19a_4_k_cu_7dae8d42_38344cute7productE)
_ZN39_INTERNAL_5b47d19a_4_k_cu_7dae8d42_38344cute7productE:
	.zero		1
	.type		_ZN39_INTERNAL_5b47d19a_4_k_cu_7dae8d42_38344cuda3std3__45__cpo3endE,@object
	.size		_ZN39_INTERNAL_5b47d19a_4_k_cu_7dae8d42_38344cuda3std3__45__cpo3endE,(_ZN39_INTERNAL_5b47d19a_4_k_cu_7dae8d42_38344cuda3std3__419piecewise_constructE - _ZN39_INTERNAL_5b47d19a_4_k_cu_7dae8d42_38344cuda3std3__45__cpo3endE)
_ZN39_INTERNAL_5b47d19a_4_k_cu_7dae8d42_38344cuda3std3__45__cpo3endE:
	.zero		1
	.type		_ZN39_INTERNAL_5b47d19a_4_k_cu_7dae8d42_38344cuda3std3__419piecewise_constructE,@object
	.size		_ZN39_INTERNAL_5b47d19a_4_k_cu_7dae8d42_38344cuda3std3__419piecewise_constructE,(_ZN39_INTERNAL_5b47d19a_4_k_cu_7dae8d42_38344cuda3std3__45__cpo4cendE - _ZN39_INTERNAL_5b47d19a_4_k_cu_7dae8d42_38344cuda3std3__419piecewise_constructE)
_ZN39_INTERNAL_5b47d19a_4_k_cu_7dae8d42_38344cuda3std3__419piecewise_constructE:
	.zero		1
	.type		_ZN39_INTERNAL_5b47d19a_4_k_cu_7dae8d42_38344cuda3std3__45__cpo4cendE,@object
	.size		_ZN39_INTERNAL_5b47d19a_4_k_cu_7dae8d42_38344cuda3std3__45__cpo4cendE,(_ZN39_INTERNAL_5b47d19a_4_k_cu_7dae8d42_38344cuda3std6ranges3__45__cpo4swapE - _ZN39_INTERNAL_5b47d19a_4_k_cu_7dae8d42_38344cuda3std3__45__cpo4cendE)
_ZN39_INTERNAL_5b47d19a_4_k_cu_7dae8d42_38344cuda3std3__45__cpo4cendE:
	.zero		1
	.type		_ZN39_INTERNAL_5b47d19a_4_k_cu_7dae8d42_38344cuda3std6ranges3__45__cpo4swapE,@object
	.size		_ZN39_INTERNAL_5b47d19a_4_k_cu_7dae8d42_38344cuda3std6ranges3__45__cpo4swapE,(.L_8 - _ZN39_INTERNAL_5b47d19a_4_k_cu_7dae8d42_38344cuda3std6ranges3__45__cpo4swapE)
_ZN39_INTERNAL_5b47d19a_4_k_cu_7dae8d42_38344cuda3std6ranges3__45__cpo4swapE:
	.zero		1
.L_8:


//--------------------- .nv.constant0._ZN7cutlass13device_kernelINS_4fmha6kernel28FmhaKernelTmaWarpSpecializedINS1_10collective30FmhaMainloopTmaWarpSpecializedINS_10bfloat16_tEffN4cute5tupleIJNS7_1CILi128EEENS9_ILi64EEESB_EEENS8_IJiNS9_ILi1EEENS8_IJiiEEEEEESF_SF_NS4_12CausalFusionEJNS2_6OptionILNS2_3TagE0ENS9_ILb1EEEEENSH_ILSI_2ESJ_EEEEENS4_15FmhaFwdEpilogueIS6_fNS8_IJSB_SB_SB_EEEEENS2_23PersistentTileSchedulerEJSK_SL_EEEEEvNT_6ParamsE --------------------------
	.section	.nv.constant0._ZN7cutlass13device_kernelINS_4fmha6kernel28FmhaKernelTmaWarpSpecializedINS1_10collective30FmhaMainloopTmaWarpSpecializedINS_10bfloat16_tEffN4cute5tupleIJNS7_1CILi128EEENS9_ILi64EEESB_EEENS8_IJiNS9_ILi1EEENS8_IJiiEEEEEESF_SF_NS4_12CausalFusionEJNS2_6OptionILNS2_3TagE0ENS9_ILb1EEEEENSH_ILSI_2ESJ_EEEEENS4_15FmhaFwdEpilogueIS6_fNS8_IJSB_SB_SB_EEEEENS2_23PersistentTileSchedulerEJSK_SL_EEEEEvNT_6ParamsE,"a",@progbits
	.sectionflags	@""
	.align	4
.nv.constant0._ZN7cutlass13device_kernelINS_4fmha6kernel28FmhaKernelTmaWarpSpecializedINS1_10collective30FmhaMainloopTmaWarpSpecializedINS_10bfloat16_tEffN4cute5tupleIJNS7_1CILi128EEENS9_ILi64EEESB_EEENS8_IJiNS9_ILi1EEENS8_IJiiEEEEEESF_SF_NS4_12CausalFusionEJNS2_6OptionILNS2_3TagE0ENS9_ILb1EEEEENSH_ILSI_2ESJ_EEEEENS4_15FmhaFwdEpilogueIS6_fNS8_IJSB_SB_SB_EEEEENS2_23PersistentTileSchedulerEJSK_SL_EEEEEvNT_6ParamsE:
	.zero		2688


//--------------------- SYMBOLS --------------------------

	.type		.nv.reservedSmem.offset0,@object
	.size		.nv.reservedSmem.offset0,0x4
	.type		__assertfail,@function
